// auto-generated by cutlass_sweep.gemm — config: {"arch": "sm_100", "cluster_m": 1, "cluster_n": 1, "dtype": "e5m2", "dtype_b": "e4m3", "layout": "nt", "stages": 0, "tile_k": 32, "tile_m": 128, "tile_n": 64}
#include "cutlass/cutlass.h"
#include "cutlass/gemm/collective/collective_builder.hpp"
#include "cutlass/gemm/device/gemm_universal_adapter.h"
#include "cutlass/gemm/kernel/gemm_universal.hpp"
#include "cutlass/epilogue/collective/collective_builder.hpp"

using ElemA = cutlass::float_e5m2_t;
using ElemB = cutlass::float_e4m3_t;
using ElemCD = cutlass::float_e5m2_t;
using Acc  = float;
using TileShape    = cute::Shape<cute::_128, cute::_64, cute::_32>;
using ClusterShape = cute::Shape<cute::_1, cute::_1, cute::_1>;

using CollectiveEpilogue = typename cutlass::epilogue::collective::CollectiveBuilder<
    cutlass::arch::Sm100, cutlass::arch::OpClassTensorOp,
    TileShape, ClusterShape,
    cutlass::epilogue::collective::EpilogueTileAuto,
    Acc, Acc,
    ElemCD, cutlass::layout::RowMajor, 128 / cutlass::sizeof_bits<ElemCD>::value,
    ElemCD, cutlass::layout::RowMajor, 128 / cutlass::sizeof_bits<ElemCD>::value,
    cutlass::epilogue::collective::EpilogueScheduleAuto
  >::CollectiveOp;

using CollectiveMainloop = typename cutlass::gemm::collective::CollectiveBuilder<
    cutlass::arch::Sm100, cutlass::arch::OpClassTensorOp,
    ElemA, cutlass::layout::RowMajor, 128 / cutlass::sizeof_bits<ElemA>::value,
    ElemB, cutlass::layout::ColumnMajor, 128 / cutlass::sizeof_bits<ElemB>::value,
    Acc,
    TileShape, ClusterShape,
    cutlass::gemm::collective::StageCountAutoCarveout<static_cast<int>(sizeof(typename CollectiveEpilogue::SharedStorage))>,
    cutlass::gemm::collective::KernelScheduleAuto
  >::CollectiveOp;

using GemmKernel = cutlass::gemm::kernel::GemmUniversal<
    cute::Shape<int,int,int,int>,
    CollectiveMainloop,
    CollectiveEpilogue
>;
using Gemm = cutlass::gemm::device::GemmUniversalAdapter<GemmKernel>;

// Force the device kernel symbol into the cubin without needing a host main.
auto* _anchor = &cutlass::device_kernel<GemmKernel>;


// ===== COMPILED SASS (sm_100a) =====

	.target	sm_100a

	.elftype	@"ET_EXEC"


//--------------------- .note.nv.tkinfo           --------------------------
	.section	.note.nv.tkinfo,"",@"SHT_NOTE"
	.sectionflags	@"SHF_NOTE_NV_TKINFO"
	.tkinfo
        /*0018*/ 	.word	0x00000002
        /*0030*/ 	.string	""
        /*0030*/ 	.string	"ptxas"
        /*0030*/ 	.string	"Cuda compilation tools, release 13.0, V13.0.88"
        /*0030*/ 	.string	"Build cuda_13.0.r13.0/compiler.36424714_0"
        /*0030*/ 	.string	"-arch sm_100a -m 64 "



//--------------------- .note.nv.cuinfo           --------------------------
	.section	.note.nv.cuinfo,"",@"SHT_NOTE"
	.sectionflags	@"SHF_NOTE_NV_CUINFO"
        /*0018*/ 	.short	0x0002
        /*001a*/ 	.short	0x0064
        /*001c*/ 	.short	0x0082
	.zero		2


//--------------------- .nv.info                  --------------------------
	.section	.nv.info,"",@"SHT_CUDA_INFO"
	.align	4


	//----- nvinfo : EIATTR_REGCOUNT
	.align		4
        /*0000*/ 	.byte	0x04, 0x2f
        /*0002*/ 	.short	(.L_19 - .L_18)
	.align		4
.L_18:
        /*0004*/ 	.word	index@(_ZN7cutlass13device_kernelINS_4gemm6kernel13GemmUniversalIN4cute5tupleIJiiiiEEENS1_10collective13CollectiveMmaINS1_35MainloopSm100TmaUmmaWarpSpecializedILi34ELi2ELi4ENS5_IJNS4_1CILi1EEESB_SB_EEEEENS5_IJNSA_ILi128EEENSA_ILi64EEENSA_ILi32EEEEEENS_12float_e5m2_tENS5_IJlSB_lEEENS_12float_e4m3_tESJ_NS4_8TiledMMAINS4_8MMA_AtomIJNS4_10MMA_TraitsINS4_19SM100_MMA_F8F6F4_SSEJSI_SK_fSE_SF_NS4_17integral_constantINS4_4UMMA5MajorELSR_0EEESS_NSP_INSQ_7ScaleInELST_0EEESU_EEEEEENS4_6LayoutISC_NS5_IJNSA_ILi0EEESY_SY_EEEEENS5_IJNS4_10UnderscoreES11_S11_EEEEENS4_13SM90_TMA_LOADENS4_14ComposedLayoutINS4_7SwizzleILi1ELi4ELi3EEENS4_18smem_ptr_flag_bitsILi8EEENSX_INS5_IJNSA_ILi8EEESG_EEENS5_IJSG_SB_EEEEEEEvNS4_8identityES14_S1E_vS1F_EENS_8epilogue10collective18CollectiveEpilogueINS1H_23Sm100TmaWarpSpecializedILi1ELi1ELi64ELb0ELb0EEEJSH_NS5_IJNSX_ISE_SB_EENSX_ISF_SB_EEEEESI_SJ_SI_SJ_NS1H_6fusion15FusionCallbacksIS1L_NS1P_17LinearCombinationISI_fSI_fLNS_15FloatRoundStyleE2EEESH_S1O_JEEENS4_5SM1004TMEM4LOAD26SM100_TMEM_LOAD_32dp32b64xES14_NS15_INS16_ILi2ELi4ELi3EEES19_NSX_INS5_IJS1A_SF_EEENS5_IJSF_SB_EEEEEEENS4_39AutoVectorizingCopyWithAssumedAlignmentILi128EEENS4_14SM90_TMA_STOREES23_S25_S25_EEEvvEEEEvNT_6ParamsE)
        /*0008*/ 	.word	0x000000c2


	//----- nvinfo : EIATTR_FRAME_SIZE
	.align		4
.L_19:
        /*000c*/ 	.byte	0x04, 0x11
        /*000e*/ 	.short	(.L_21 - .L_20)
	.align		4
.L_20:
        /*0010*/ 	.word	index@($__internal_2_$__cuda_sm10x_tcgen05_guardrail_trap_unallocated_columns_being_dealloced)
        /*0014*/ 	.word	0x00000000


	//----- nvinfo : EIATTR_FRAME_SIZE
	.align		4
.L_21:
        /*0018*/ 	.byte	0x04, 0x11
        /*001a*/ 	.short	(.L_23 - .L_22)
	.align		4
.L_22:
        /*001c*/ 	.word	index@($__internal_1_$__cuda_sm10x_tcgen05_guardrail_trap_phase_invalid_during_alloc)
        /*0020*/ 	.word	0x00000000


	//----- nvinfo : EIATTR_FRAME_SIZE
	.align		4
.L_23:
        /*0024*/ 	.byte	0x04, 0x11
        /*0026*/ 	.short	(.L_25 - .L_24)
	.align		4
.L_24:
        /*0028*/ 	.word	index@($__internal_0_$__cuda_sm10x_tcgen05_guardrail_trap_col_being_dealloced_not_returned_by_alloc)
        /*002c*/ 	.word	0x00000000


	//----- nvinfo : EIATTR_FRAME_SIZE
	.align		4
.L_25:
        /*0030*/ 	.byte	0x04, 0x11
        /*0032*/ 	.short	(.L_27 - .L_26)
	.align		4
.L_26:
        /*0034*/ 	.word	index@(_ZN7cutlass13device_kernelINS_4gemm6kernel13GemmUniversalIN4cute5tupleIJiiiiEEENS1_10collective13CollectiveMmaINS1_35MainloopSm100TmaUmmaWarpSpecializedILi34ELi2ELi4ENS5_IJNS4_1CILi1EEESB_SB_EEEEENS5_IJNSA_ILi128EEENSA_ILi64EEENSA_ILi32EEEEEENS_12float_e5m2_tENS5_IJlSB_lEEENS_12float_e4m3_tESJ_NS4_8TiledMMAINS4_8MMA_AtomIJNS4_10MMA_TraitsINS4_19SM100_MMA_F8F6F4_SSEJSI_SK_fSE_SF_NS4_17integral_constantINS4_4UMMA5MajorELSR_0EEESS_NSP_INSQ_7ScaleInELST_0EEESU_EEEEEENS4_6LayoutISC_NS5_IJNSA_ILi0EEESY_SY_EEEEENS5_IJNS4_10UnderscoreES11_S11_EEEEENS4_13SM90_TMA_LOADENS4_14ComposedLayoutINS4_7SwizzleILi1ELi4ELi3EEENS4_18smem_ptr_flag_bitsILi8EEENSX_INS5_IJNSA_ILi8EEESG_EEENS5_IJSG_SB_EEEEEEEvNS4_8identityES14_S1E_vS1F_EENS_8epilogue10collective18CollectiveEpilogueINS1H_23Sm100TmaWarpSpecializedILi1ELi1ELi64ELb0ELb0EEEJSH_NS5_IJNSX_ISE_SB_EENSX_ISF_SB_EEEEESI_SJ_SI_SJ_NS1H_6fusion15FusionCallbacksIS1L_NS1P_17LinearCombinationISI_fSI_fLNS_15FloatRoundStyleE2EEESH_S1O_JEEENS4_5SM1004TMEM4LOAD26SM100_TMEM_LOAD_32dp32b64xES14_NS15_INS16_ILi2ELi4ELi3EEES19_NSX_INS5_IJS1A_SF_EEENS5_IJSF_SB_EEEEEEENS4_39AutoVectorizingCopyWithAssumedAlignmentILi128EEENS4_14SM90_TMA_STOREES23_S25_S25_EEEvvEEEEvNT_6ParamsE)
        /*0038*/ 	.word	0x00000000


	//----- nvinfo : EIATTR_MIN_STACK_SIZE
	.align		4
.L_27:
        /*003c*/ 	.byte	0x04, 0x12
        /*003e*/ 	.short	(.L_29 - .L_28)
	.align		4
.L_28:
        /*0040*/ 	.word	index@(_ZN7cutlass13device_kernelINS_4gemm6kernel13GemmUniversalIN4cute5tupleIJiiiiEEENS1_10collective13CollectiveMmaINS1_35MainloopSm100TmaUmmaWarpSpecializedILi34ELi2ELi4ENS5_IJNS4_1CILi1EEESB_SB_EEEEENS5_IJNSA_ILi128EEENSA_ILi64EEENSA_ILi32EEEEEENS_12float_e5m2_tENS5_IJlSB_lEEENS_12float_e4m3_tESJ_NS4_8TiledMMAINS4_8MMA_AtomIJNS4_10MMA_TraitsINS4_19SM100_MMA_F8F6F4_SSEJSI_SK_fSE_SF_NS4_17integral_constantINS4_4UMMA5MajorELSR_0EEESS_NSP_INSQ_7ScaleInELST_0EEESU_EEEEEENS4_6LayoutISC_NS5_IJNSA_ILi0EEESY_SY_EEEEENS5_IJNS4_10UnderscoreES11_S11_EEEEENS4_13SM90_TMA_LOADENS4_14ComposedLayoutINS4_7SwizzleILi1ELi4ELi3EEENS4_18smem_ptr_flag_bitsILi8EEENSX_INS5_IJNSA_ILi8EEESG_EEENS5_IJSG_SB_EEEEEEEvNS4_8identityES14_S1E_vS1F_EENS_8epilogue10collective18CollectiveEpilogueINS1H_23Sm100TmaWarpSpecializedILi1ELi1ELi64ELb0ELb0EEEJSH_NS5_IJNSX_ISE_SB_EENSX_ISF_SB_EEEEESI_SJ_SI_SJ_NS1H_6fusion15FusionCallbacksIS1L_NS1P_17LinearCombinationISI_fSI_fLNS_15FloatRoundStyleE2EEESH_S1O_JEEENS4_5SM1004TMEM4LOAD26SM100_TMEM_LOAD_32dp32b64xES14_NS15_INS16_ILi2ELi4ELi3EEES19_NSX_INS5_IJS1A_SF_EEENS5_IJSF_SB_EEEEEEENS4_39AutoVectorizingCopyWithAssumedAlignmentILi128EEENS4_14SM90_TMA_STOREES23_S25_S25_EEEvvEEEEvNT_6ParamsE)
        /*0044*/ 	.word	0x00000000
.L_29:


//--------------------- .nv.compat                --------------------------
	.section	.nv.compat,"",@"SHT_CUDA_COMPAT_INFO"
	.align	4
        /*0000*/ 	.byte	0x02, 0x09, 0x01, 0x00, 0x02, 0x02, 0x02, 0x00, 0x02, 0x05, 0x05, 0x00, 0x03, 0x07, 0x01, 0x01
        /*0010*/ 	.byte	0x02, 0x03, 0x01, 0x00, 0x02, 0x06, 0x01, 0x00, 0x04, 0x0b, 0x08, 0x00, 0x09, 0x00, 0x00, 0x00
        /*0020*/ 	.byte	0x00, 0x00, 0x00, 0x00


//--------------------- .nv.info._ZN7cutlass13device_kernelINS_4gemm6kernel13GemmUniversalIN4cute5tupleIJiiiiEEENS1_10collective13CollectiveMmaINS1_35MainloopSm100TmaUmmaWarpSpecializedILi34ELi2ELi4ENS5_IJNS4_1CILi1EEESB_SB_EEEEENS5_IJNSA_ILi128EEENSA_ILi64EEENSA_ILi32EEEEEENS_12float_e5m2_tENS5_IJlSB_lEEENS_12float_e4m3_tESJ_NS4_8TiledMMAINS4_8MMA_AtomIJNS4_10MMA_TraitsINS4_19SM100_MMA_F8F6F4_SSEJSI_SK_fSE_SF_NS4_17integral_constantINS4_4UMMA5MajorELSR_0EEESS_NSP_INSQ_7ScaleInELST_0EEESU_EEEEEENS4_6LayoutISC_NS5_IJNSA_ILi0EEESY_SY_EEEEENS5_IJNS4_10UnderscoreES11_S11_EEEEENS4_13SM90_TMA_LOADENS4_14ComposedLayoutINS4_7SwizzleILi1ELi4ELi3EEENS4_18smem_ptr_flag_bitsILi8EEENSX_INS5_IJNSA_ILi8EEESG_EEENS5_IJSG_SB_EEEEEEEvNS4_8identityES14_S1E_vS1F_EENS_8epilogue10collective18CollectiveEpilogueINS1H_23Sm100TmaWarpSpecializedILi1ELi1ELi64ELb0ELb0EEEJSH_NS5_IJNSX_ISE_SB_EENSX_ISF_SB_EEEEESI_SJ_SI_SJ_NS1H_6fusion15FusionCallbacksIS1L_NS1P_17LinearCombinationISI_fSI_fLNS_15FloatRoundStyleE2EEESH_S1O_JEEENS4_5SM1004TMEM4LOAD26SM100_TMEM_LOAD_32dp32b64xES14_NS15_INS16_ILi2ELi4ELi3EEES19_NSX_INS5_IJS1A_SF_EEENS5_IJSF_SB_EEEEEEENS4_39AutoVectorizingCopyWithAssumedAlignmentILi128EEENS4_14SM90_TMA_STOREES23_S25_S25_EEEvvEEEEvNT_6ParamsE --------------------------
	.section	.nv.info._ZN7cutlass13device_kernelINS_4gemm6kernel13GemmUniversalIN4cute5tupleIJiiiiEEENS1_10collective13CollectiveMmaINS1_35MainloopSm100TmaUmmaWarpSpecializedILi34ELi2ELi4ENS5_IJNS4_1CILi1EEESB_SB_EEEEENS5_IJNSA_ILi128EEENSA_ILi64EEENSA_ILi32EEEEEENS_12float_e5m2_tENS5_IJlSB_lEEENS_12float_e4m3_tESJ_NS4_8TiledMMAINS4_8MMA_AtomIJNS4_10MMA_TraitsINS4_19SM100_MMA_F8F6F4_SSEJSI_SK_fSE_SF_NS4_17integral_constantINS4_4UMMA5MajorELSR_0EEESS_NSP_INSQ_7ScaleInELST_0EEESU_EEEEEENS4_6LayoutISC_NS5_IJNSA_ILi0EEESY_SY_EEEEENS5_IJNS4_10UnderscoreES11_S11_EEEEENS4_13SM90_TMA_LOADENS4_14ComposedLayoutINS4_7SwizzleILi1ELi4ELi3EEENS4_18smem_ptr_flag_bitsILi8EEENSX_INS5_IJNSA_ILi8EEESG_EEENS5_IJSG_SB_EEEEEEEvNS4_8identityES14_S1E_vS1F_EENS_8epilogue10collective18CollectiveEpilogueINS1H_23Sm100TmaWarpSpecializedILi1ELi1ELi64ELb0ELb0EEEJSH_NS5_IJNSX_ISE_SB_EENSX_ISF_SB_EEEEESI_SJ_SI_SJ_NS1H_6fusion15FusionCallbacksIS1L_NS1P_17LinearCombinationISI_fSI_fLNS_15FloatRoundStyleE2EEESH_S1O_JEEENS4_5SM1004TMEM4LOAD26SM100_TMEM_LOAD_32dp32b64xES14_NS15_INS16_ILi2ELi4ELi3EEES19_NSX_INS5_IJS1A_SF_EEENS5_IJSF_SB_EEEEEEENS4_39AutoVectorizingCopyWithAssumedAlignmentILi128EEENS4_14SM90_TMA_STOREES23_S25_S25_EEEvvEEEEvNT_6ParamsE,"",@"SHT_CUDA_INFO"
	.sectionflags	@""
	.align	4


	//----- nvinfo : EIATTR_CUDA_API_VERSION
	.align		4
        /*0000*/ 	.byte	0x04, 0x37
        /*0002*/ 	.short	(.L_31 - .L_30)
.L_30:
        /*0004*/ 	.word	0x00000082


	//----- nvinfo : EIATTR_KPARAM_INFO
	.align		4
.L_31:
        /*0008*/ 	.byte	0x04, 0x17
        /*000a*/ 	.short	(.L_33 - .L_32)
.L_32:
        /*000c*/ 	.word	0x00000000
        /*0010*/ 	.short	0x0000
        /*0012*/ 	.short	0x0000
        /*0014*/ 	.byte	0x00, 0xf0, 0x01, 0x20


	//----- nvinfo : EIATTR_AT_ENTRY_FRAGMENTS
	.align		4
.L_33:
        /*0018*/ 	.byte	0x04, 0x4f
        /*001a*/ 	.short	(.L_35 - .L_34)


	//   ....[0]....
.L_34:
        /*001c*/ 	.word	0x00000006


	//----- nvinfo : EIATTR_RESERVED_SMEM_USED
	.align		4
.L_35:
        /*0020*/ 	.byte	0x01, 0x41
	.zero		2


	//----- nvinfo : EIATTR_SPARSE_MMA_MASK
	.align		4
        /*0024*/ 	.byte	0x03, 0x50
        /*0026*/ 	.short	0x0000


	//----- nvinfo : EIATTR_TCGEN05_1CTA_USED
	.align		4
        /*0028*/ 	.byte	0x01, 0x51
	.zero		2


	//----- nvinfo : EIATTR_MAXREG_COUNT
	.align		4
        /*002c*/ 	.byte	0x03, 0x1b
        /*002e*/ 	.short	0x00ff


	//----- nvinfo : EIATTR_NUM_BARRIERS
	.align		4
        /*0030*/ 	.byte	0x02, 0x4c
        /*0032*/ 	.byte	0x07
	.zero		1


	//----- nvinfo : EIATTR_EXTERNS
	.align		4
        /*0034*/ 	.byte	0x04, 0x0f
        /*0036*/ 	.short	(.L_37 - .L_36)


	//   ....[0]....
	.align		4
.L_36:
        /*0038*/ 	.word	index@(__assertfail)


	//----- nvinfo : EIATTR_MERCURY_ISA_VERSION
	.align		4
.L_37:
        /*003c*/ 	.byte	0x03, 0x5f
        /*003e*/ 	.short	0x0101


	//----- nvinfo : EIATTR_INT_WARP_WIDE_INSTR_OFFSETS
	.align		4
        /*0040*/ 	.byte	0x04, 0x31
        /*0042*/ 	.short	(.L_39 - .L_38)


	//   ....[0]....
.L_38:
        /*0044*/ 	.word	0x00002170


	//   ....[1]....
        /*0048*/ 	.word	0x00004b50


	//   ....[2]....
        /*004c*/ 	.word	0x00004b70


	//   ....[3]....
        /*0050*/ 	.word	0x00004ba0


	//   ....[4]....
        /*0054*/ 	.word	0x000055b0


	//   ....[5]....
        /*0058*/ 	.word	0x000056a0


	//----- nvinfo : EIATTR_COOP_GROUP_MASK_REGIDS
	.align		4
.L_39:
        /*005c*/ 	.byte	0x04, 0x29
        /*005e*/ 	.short	(.L_41 - .L_40)


	//   ....[0]....
.L_40:
        /*0060*/ 	.word	0xffffffff


	//   ....[1]....
        /*0064*/ 	.word	0xffffffff


	//   ....[2]....
        /*0068*/ 	.word	0xffffffff


	//   ....[3]....
        /*006c*/ 	.word	0xffffffff


	//   ....[4]....
        /*0070*/ 	.word	0xffffffff


	//   ....[5]....
        /*0074*/ 	.word	0xffffffff


	//   ....[6]....
        /*0078*/ 	.word	0xffffffff


	//   ....[7]....
        /*007c*/ 	.word	0xffffffff


	//   ....[8]....
        /*0080*/ 	.word	0xffffffff


	//   ....[9]....
        /*0084*/ 	.word	0xffffffff


	//   ....[10]....
        /*0088*/ 	.word	0xffffffff


	//   ....[11]....
        /*008c*/ 	.word	0xffffffff


	//   ....[12]....
        /*0090*/ 	.word	0xffffffff


	//----- nvinfo : EIATTR_COOP_GROUP_INSTR_OFFSETS
	.align		4
.L_41:
        /*0094*/ 	.byte	0x04, 0x28
        /*0096*/ 	.short	(.L_43 - .L_42)


	//   ....[0]....
.L_42:
        /*0098*/ 	.word	0x00000090


	//   ....[1]....
        /*009c*/ 	.word	0x000004d0


	//   ....[2]....
        /*00a0*/ 	.word	0x00000a30


	//   ....[3]....
        /*00a4*/ 	.word	0x00000b70


	//   ....[4]....
        /*00a8*/ 	.word	0x00000c70


	//   ....[5]....
        /*00ac*/ 	.word	0x00000de0


	//   ....[6]....
        /*00b0*/ 	.word	0x00000f80


	//   ....[7]....
        /*00b4*/ 	.word	0x00002050


	//   ....[8]....
        /*00b8*/ 	.word	0x00003f10


	//   ....[9]....
        /*00bc*/ 	.word	0x00004120


	//   ....[10]....
        /*00c0*/ 	.word	0x00004150


	//   ....[11]....
        /*00c4*/ 	.word	0x00004a30


	//   ....[12]....
        /*00c8*/ 	.word	0x00004c60


	//----- nvinfo : EIATTR_VRC_CTA_INIT_COUNT
	.align		4
.L_43:
        /*00cc*/ 	.byte	0x02, 0x4a
        /*00ce*/ 	.byte	0x80
	.zero		1


	//----- nvinfo : EIATTR_SYSCALL_OFFSETS
	.align		4
        /*00d0*/ 	.byte	0x04, 0x46
        /*00d2*/ 	.short	(.L_45 - .L_44)


	//   ....[0]....
.L_44:
        /*00d4*/ 	.word	0x00006090


	//   ....[1]....
        /*00d8*/ 	.word	0x000061d0


	//   ....[2]....
        /*00dc*/ 	.word	0x00006970


	//----- nvinfo : EIATTR_MBARRIER_INSTR_OFFSETS
	.align		4
.L_45:
        /*00e0*/ 	.byte	0x04, 0x39
        /*00e2*/ 	.short	(.L_47 - .L_46)


	//   ....[0]....
.L_46:
        /*00e4*/ 	.word	0x000005d0
        /*00e8*/ 	.word	0x000000ff
        /*00ec*/ 	.word	0x00000000
        /*00f0*/ 	.short	0x0100
        /*00f2*/ 	.byte	0x05
	.zero		1


	//   ....[1]....
        /*00f4*/ 	.word	0x000005e0
        /*00f8*/ 	.word	0x000000ff
        /*00fc*/ 	.word	0x00000110
        /*0100*/ 	.short	0x0100
        /*0102*/ 	.byte	0x05
	.zero		1


	//   ....[2]....
        /*0104*/ 	.word	0x000005f0
        /*0108*/ 	.word	0x000000ff
        /*010c*/ 	.word	0x00000008
        /*0110*/ 	.short	0x0100
        /*0112*/ 	.byte	0x05
	.zero		1


	//   ....[3]....
        /*0114*/ 	.word	0x00000600
        /*0118*/ 	.word	0x000000ff
        /*011c*/ 	.word	0x00000118
        /*0120*/ 	.short	0x0100
        /*0122*/ 	.byte	0x05
	.zero		1


	//   ....[4]....
        /*0124*/ 	.word	0x00000610
        /*0128*/ 	.word	0x000000ff
        /*012c*/ 	.word	0x00000010
        /*0130*/ 	.short	0x0100
        /*0132*/ 	.byte	0x05
	.zero		1


	//   ....[5]....
        /*0134*/ 	.word	0x00000620
        /*0138*/ 	.word	0x000000ff
        /*013c*/ 	.word	0x00000120
        /*0140*/ 	.short	0x0100
        /*0142*/ 	.byte	0x05
	.zero		1


	//   ....[6]....
        /*0144*/ 	.word	0x00000630
        /*0148*/ 	.word	0x000000ff
        /*014c*/ 	.word	0x00000018
        /*0150*/ 	.short	0x0100
        /*0152*/ 	.byte	0x05
	.zero		1


	//   ....[7]....
        /*0154*/ 	.word	0x00000640
        /*0158*/ 	.word	0x000000ff
        /*015c*/ 	.word	0x00000128
        /*0160*/ 	.short	0x0100
        /*0162*/ 	.byte	0x05
	.zero		1


	//   ....[8]....
        /*0164*/ 	.word	0x00000650
        /*0168*/ 	.word	0x000000ff
        /*016c*/ 	.word	0x00000020
        /*0170*/ 	.short	0x0100
        /*0172*/ 	.byte	0x05
	.zero		1


	//   ....[9]....
        /*0174*/ 	.word	0x00000660
        /*0178*/ 	.word	0x000000ff
        /*017c*/ 	.word	0x00000130
        /*0180*/ 	.short	0x0100
        /*0182*/ 	.byte	0x05
	.zero		1


	//   ....[10]....
        /*0184*/ 	.word	0x00000670
        /*0188*/ 	.word	0x000000ff
        /*018c*/ 	.word	0x00000028
        /*0190*/ 	.short	0x0100
        /*0192*/ 	.byte	0x05
	.zero		1


	//   ....[11]....
        /*0194*/ 	.word	0x00000680
        /*0198*/ 	.word	0x000000ff
        /*019c*/ 	.word	0x00000138
        /*01a0*/ 	.short	0x0100
        /*01a2*/ 	.byte	0x05
	.zero		1


	//   ....[12]....
        /*01a4*/ 	.word	0x00000690
        /*01a8*/ 	.word	0x000000ff
        /*01ac*/ 	.word	0x00000030
        /*01b0*/ 	.short	0x0100
        /*01b2*/ 	.byte	0x05
	.zero		1


	//   ....[13]....
        /*01b4*/ 	.word	0x000006a0
        /*01b8*/ 	.word	0x000000ff
        /*01bc*/ 	.word	0x00000140
        /*01c0*/ 	.short	0x0100
        /*01c2*/ 	.byte	0x05
	.zero		1


	//   ....[14]....
        /*01c4*/ 	.word	0x000006b0
        /*01c8*/ 	.word	0x000000ff
        /*01cc*/ 	.word	0x00000038
        /*01d0*/ 	.short	0x0100
        /*01d2*/ 	.byte	0x05
	.zero		1


	//   ....[15]....
        /*01d4*/ 	.word	0x000006c0
        /*01d8*/ 	.word	0x000000ff
        /*01dc*/ 	.word	0x00000148
        /*01e0*/ 	.short	0x0100
        /*01e2*/ 	.byte	0x05
	.zero		1


	//   ....[16]....
        /*01e4*/ 	.word	0x000006d0
        /*01e8*/ 	.word	0x000000ff
        /*01ec*/ 	.word	0x00000040
        /*01f0*/ 	.short	0x0100
        /*01f2*/ 	.byte	0x05
	.zero		1


	//   ....[17]....
        /*01f4*/ 	.word	0x000006e0
        /*01f8*/ 	.word	0x000000ff
        /*01fc*/ 	.word	0x00000150
        /*0200*/ 	.short	0x0100
        /*0202*/ 	.byte	0x05
	.zero		1


	//   ....[18]....
        /*0204*/ 	.word	0x000006f0
        /*0208*/ 	.word	0x000000ff
        /*020c*/ 	.word	0x00000048
        /*0210*/ 	.short	0x0100
        /*0212*/ 	.byte	0x05
	.zero		1


	//   ....[19]....
        /*0214*/ 	.word	0x00000700
        /*0218*/ 	.word	0x000000ff
        /*021c*/ 	.word	0x00000158
        /*0220*/ 	.short	0x0100
        /*0222*/ 	.byte	0x05
	.zero		1


	//   ....[20]....
        /*0224*/ 	.word	0x00000710
        /*0228*/ 	.word	0x000000ff
        /*022c*/ 	.word	0x00000050
        /*0230*/ 	.short	0x0100
        /*0232*/ 	.byte	0x05
	.zero		1


	//   ....[21]....
        /*0234*/ 	.word	0x00000720
        /*0238*/ 	.word	0x000000ff
        /*023c*/ 	.word	0x00000160
        /*0240*/ 	.short	0x0100
        /*0242*/ 	.byte	0x05
	.zero		1


	//   ....[22]....
        /*0244*/ 	.word	0x00000730
        /*0248*/ 	.word	0x000000ff
        /*024c*/ 	.word	0x00000058
        /*0250*/ 	.short	0x0100
        /*0252*/ 	.byte	0x05
	.zero		1


	//   ....[23]....
        /*0254*/ 	.word	0x00000740
        /*0258*/ 	.word	0x000000ff
        /*025c*/ 	.word	0x00000168
        /*0260*/ 	.short	0x0100
        /*0262*/ 	.byte	0x05
	.zero		1


	//   ....[24]....
        /*0264*/ 	.word	0x00000750
        /*0268*/ 	.word	0x000000ff
        /*026c*/ 	.word	0x00000060
        /*0270*/ 	.short	0x0100
        /*0272*/ 	.byte	0x05
	.zero		1


	//   ....[25]....
        /*0274*/ 	.word	0x00000760
        /*0278*/ 	.word	0x000000ff
        /*027c*/ 	.word	0x00000170
        /*0280*/ 	.short	0x0100
        /*0282*/ 	.byte	0x05
	.zero		1


	//   ....[26]....
        /*0284*/ 	.word	0x00000770
        /*0288*/ 	.word	0x000000ff
        /*028c*/ 	.word	0x00000068
        /*0290*/ 	.short	0x0100
        /*0292*/ 	.byte	0x05
	.zero		1


	//   ....[27]....
        /*0294*/ 	.word	0x00000780
        /*0298*/ 	.word	0x000000ff
        /*029c*/ 	.word	0x00000178
        /*02a0*/ 	.short	0x0100
        /*02a2*/ 	.byte	0x05
	.zero		1


	//   ....[28]....
        /*02a4*/ 	.word	0x00000790
        /*02a8*/ 	.word	0x000000ff
        /*02ac*/ 	.word	0x00000070
        /*02b0*/ 	.short	0x0100
        /*02b2*/ 	.byte	0x05
	.zero		1


	//   ....[29]....
        /*02b4*/ 	.word	0x000007a0
        /*02b8*/ 	.word	0x000000ff
        /*02bc*/ 	.word	0x00000180
        /*02c0*/ 	.short	0x0100
        /*02c2*/ 	.byte	0x05
	.zero		1


	//   ....[30]....
        /*02c4*/ 	.word	0x000007b0
        /*02c8*/ 	.word	0x000000ff
        /*02cc*/ 	.word	0x00000078
        /*02d0*/ 	.short	0x0100
        /*02d2*/ 	.byte	0x05
	.zero		1


	//   ....[31]....
        /*02d4*/ 	.word	0x000007c0
        /*02d8*/ 	.word	0x000000ff
        /*02dc*/ 	.word	0x00000188
        /*02e0*/ 	.short	0x0100
        /*02e2*/ 	.byte	0x05
	.zero		1


	//   ....[32]....
        /*02e4*/ 	.word	0x000007d0
        /*02e8*/ 	.word	0x000000ff
        /*02ec*/ 	.word	0x00000080
        /*02f0*/ 	.short	0x0100
        /*02f2*/ 	.byte	0x05
	.zero		1


	//   ....[33]....
        /*02f4*/ 	.word	0x000007e0
        /*02f8*/ 	.word	0x000000ff
        /*02fc*/ 	.word	0x00000190
        /*0300*/ 	.short	0x0100
        /*0302*/ 	.byte	0x05
	.zero		1


	//   ....[34]....
        /*0304*/ 	.word	0x000007f0
        /*0308*/ 	.word	0x000000ff
        /*030c*/ 	.word	0x00000088
        /*0310*/ 	.short	0x0100
        /*0312*/ 	.byte	0x05
	.zero		1


	//   ....[35]....
        /*0314*/ 	.word	0x00000800
        /*0318*/ 	.word	0x000000ff
        /*031c*/ 	.word	0x00000198
        /*0320*/ 	.short	0x0100
        /*0322*/ 	.byte	0x05
	.zero		1


	//   ....[36]....
        /*0324*/ 	.word	0x00000810
        /*0328*/ 	.word	0x000000ff
        /*032c*/ 	.word	0x00000090
        /*0330*/ 	.short	0x0100
        /*0332*/ 	.byte	0x05
	.zero		1


	//   ....[37]....
        /*0334*/ 	.word	0x00000820
        /*0338*/ 	.word	0x000000ff
        /*033c*/ 	.word	0x000001a0
        /*0340*/ 	.short	0x0100
        /*0342*/ 	.byte	0x05
	.zero		1


	//   ....[38]....
        /*0344*/ 	.word	0x00000830
        /*0348*/ 	.word	0x000000ff
        /*034c*/ 	.word	0x00000098
        /*0350*/ 	.short	0x0100
        /*0352*/ 	.byte	0x05
	.zero		1


	//   ....[39]....
        /*0354*/ 	.word	0x00000840
        /*0358*/ 	.word	0x000000ff
        /*035c*/ 	.word	0x000001a8
        /*0360*/ 	.short	0x0100
        /*0362*/ 	.byte	0x05
	.zero		1


	//   ....[40]....
        /*0364*/ 	.word	0x00000850
        /*0368*/ 	.word	0x000000ff
        /*036c*/ 	.word	0x000000a0
        /*0370*/ 	.short	0x0100
        /*0372*/ 	.byte	0x05
	.zero		1


	//   ....[41]....
        /*0374*/ 	.word	0x00000860
        /*0378*/ 	.word	0x000000ff
        /*037c*/ 	.word	0x000001b0
        /*0380*/ 	.short	0x0100
        /*0382*/ 	.byte	0x05
	.zero		1


	//   ....[42]....
        /*0384*/ 	.word	0x00000870
        /*0388*/ 	.word	0x000000ff
        /*038c*/ 	.word	0x000000a8
        /*0390*/ 	.short	0x0100
        /*0392*/ 	.byte	0x05
	.zero		1


	//   ....[43]....
        /*0394*/ 	.word	0x00000880
        /*0398*/ 	.word	0x000000ff
        /*039c*/ 	.word	0x000001b8
        /*03a0*/ 	.short	0x0100
        /*03a2*/ 	.byte	0x05
	.zero		1


	//   ....[44]....
        /*03a4*/ 	.word	0x00000890
        /*03a8*/ 	.word	0x000000ff
        /*03ac*/ 	.word	0x000000b0
        /*03b0*/ 	.short	0x0100
        /*03b2*/ 	.byte	0x05
	.zero		1


	//   ....[45]....
        /*03b4*/ 	.word	0x000008a0
        /*03b8*/ 	.word	0x000000ff
        /*03bc*/ 	.word	0x000001c0
        /*03c0*/ 	.short	0x0100
        /*03c2*/ 	.byte	0x05
	.zero		1


	//   ....[46]....
        /*03c4*/ 	.word	0x000008b0
        /*03c8*/ 	.word	0x000000ff
        /*03cc*/ 	.word	0x000000b8
        /*03d0*/ 	.short	0x0100
        /*03d2*/ 	.byte	0x05
	.zero		1


	//   ....[47]....
        /*03d4*/ 	.word	0x000008c0
        /*03d8*/ 	.word	0x000000ff
        /*03dc*/ 	.word	0x000001c8
        /*03e0*/ 	.short	0x0100
        /*03e2*/ 	.byte	0x05
	.zero		1


	//   ....[48]....
        /*03e4*/ 	.word	0x000008d0
        /*03e8*/ 	.word	0x000000ff
        /*03ec*/ 	.word	0x000000c0
        /*03f0*/ 	.short	0x0100
        /*03f2*/ 	.byte	0x05
	.zero		1


	//   ....[49]....
        /*03f4*/ 	.word	0x000008e0
        /*03f8*/ 	.word	0x000000ff
        /*03fc*/ 	.word	0x000001d0
        /*0400*/ 	.short	0x0100
        /*0402*/ 	.byte	0x05
	.zero		1


	//   ....[50]....
        /*0404*/ 	.word	0x000008f0
        /*0408*/ 	.word	0x000000ff
        /*040c*/ 	.word	0x000000c8
        /*0410*/ 	.short	0x0100
        /*0412*/ 	.byte	0x05
	.zero		1


	//   ....[51]....
        /*0414*/ 	.word	0x00000900
        /*0418*/ 	.word	0x000000ff
        /*041c*/ 	.word	0x000001d8
        /*0420*/ 	.short	0x0100
        /*0422*/ 	.byte	0x05
	.zero		1


	//   ....[52]....
        /*0424*/ 	.word	0x00000910
        /*0428*/ 	.word	0x000000ff
        /*042c*/ 	.word	0x000000d0
        /*0430*/ 	.short	0x0100
        /*0432*/ 	.byte	0x05
	.zero		1


	//   ....[53]....
        /*0434*/ 	.word	0x00000920
        /*0438*/ 	.word	0x000000ff
        /*043c*/ 	.word	0x000001e0
        /*0440*/ 	.short	0x0100
        /*0442*/ 	.byte	0x05
	.zero		1


	//   ....[54]....
        /*0444*/ 	.word	0x00000930
        /*0448*/ 	.word	0x000000ff
        /*044c*/ 	.word	0x000000d8
        /*0450*/ 	.short	0x0100
        /*0452*/ 	.byte	0x05
	.zero		1


	//   ....[55]....
        /*0454*/ 	.word	0x00000940
        /*0458*/ 	.word	0x000000ff
        /*045c*/ 	.word	0x000001e8
        /*0460*/ 	.short	0x0100
        /*0462*/ 	.byte	0x05
	.zero		1


	//   ....[56]....
        /*0464*/ 	.word	0x00000950
        /*0468*/ 	.word	0x000000ff
        /*046c*/ 	.word	0x000000e0
        /*0470*/ 	.short	0x0100
        /*0472*/ 	.byte	0x05
	.zero		1


	//   ....[57]....
        /*0474*/ 	.word	0x00000960
        /*0478*/ 	.word	0x000000ff
        /*047c*/ 	.word	0x000001f0
        /*0480*/ 	.short	0x0100
        /*0482*/ 	.byte	0x05
	.zero		1


	//   ....[58]....
        /*0484*/ 	.word	0x00000970
        /*0488*/ 	.word	0x000000ff
        /*048c*/ 	.word	0x000000e8
        /*0490*/ 	.short	0x0100
        /*0492*/ 	.byte	0x05
	.zero		1


	//   ....[59]....
        /*0494*/ 	.word	0x00000980
        /*0498*/ 	.word	0x000000ff
        /*049c*/ 	.word	0x000001f8
        /*04a0*/ 	.short	0x0100
        /*04a2*/ 	.byte	0x05
	.zero		1


	//   ....[60]....
        /*04a4*/ 	.word	0x00000990
        /*04a8*/ 	.word	0x000000ff
        /*04ac*/ 	.word	0x000000f0
        /*04b0*/ 	.short	0x0100
        /*04b2*/ 	.byte	0x05
	.zero		1


	//   ....[61]....
        /*04b4*/ 	.word	0x000009a0
        /*04b8*/ 	.word	0x000000ff
        /*04bc*/ 	.word	0x00000200
        /*04c0*/ 	.short	0x0100
        /*04c2*/ 	.byte	0x05
	.zero		1


	//   ....[62]....
        /*04c4*/ 	.word	0x000009b0
        /*04c8*/ 	.word	0x000000ff
        /*04cc*/ 	.word	0x000000f8
        /*04d0*/ 	.short	0x0100
        /*04d2*/ 	.byte	0x05
	.zero		1


	//   ....[63]....
        /*04d4*/ 	.word	0x000009c0
        /*04d8*/ 	.word	0x000000ff
        /*04dc*/ 	.word	0x00000208
        /*04e0*/ 	.short	0x0100
        /*04e2*/ 	.byte	0x05
	.zero		1


	//   ....[64]....
        /*04e4*/ 	.word	0x000009d0
        /*04e8*/ 	.word	0x000000ff
        /*04ec*/ 	.word	0x00000100
        /*04f0*/ 	.short	0x0100
        /*04f2*/ 	.byte	0x05
	.zero		1


	//   ....[65]....
        /*04f4*/ 	.word	0x000009e0
        /*04f8*/ 	.word	0x000000ff
        /*04fc*/ 	.word	0x00000210
        /*0500*/ 	.short	0x0100
        /*0502*/ 	.byte	0x05
	.zero		1


	//   ....[66]....
        /*0504*/ 	.word	0x000009f0
        /*0508*/ 	.word	0x000000ff
        /*050c*/ 	.word	0x00000108
        /*0510*/ 	.short	0x0100
        /*0512*/ 	.byte	0x05
	.zero		1


	//   ....[67]....
        /*0514*/ 	.word	0x00000a00
        /*0518*/ 	.word	0x000000ff
        /*051c*/ 	.word	0x00000218
        /*0520*/ 	.short	0x0100
        /*0522*/ 	.byte	0x05
	.zero		1


	//   ....[68]....
        /*0524*/ 	.word	0x00000b40
        /*0528*/ 	.word	0x000000ff
        /*052c*/ 	.word	0x00000220
        /*0530*/ 	.short	0x0100
        /*0532*/ 	.byte	0x06
	.zero		1


	//   ....[69]....
        /*0534*/ 	.word	0x00000b50
        /*0538*/ 	.word	0x000000ff
        /*053c*/ 	.word	0x00000228
        /*0540*/ 	.short	0x0100
        /*0542*/ 	.byte	0x06
	.zero		1


	//   ....[70]....
        /*0544*/ 	.word	0x00000c40
        /*0548*/ 	.word	0x000000ff
        /*054c*/ 	.word	0x00000230
        /*0550*/ 	.short	0x0100
        /*0552*/ 	.byte	0x05
	.zero		1


	//   ....[71]....
        /*0554*/ 	.word	0x00000c50
        /*0558*/ 	.word	0x000000ff
        /*055c*/ 	.word	0x00000238
        /*0560*/ 	.short	0x0100
        /*0562*/ 	.byte	0x05
	.zero		1


	//   ....[72]....
        /*0564*/ 	.word	0x00000d90
        /*0568*/ 	.word	0x000000ff
        /*056c*/ 	.word	0x00000240
        /*0570*/ 	.short	0x0100
        /*0572*/ 	.byte	0x05
	.zero		1


	//   ....[73]....
        /*0574*/ 	.word	0x00000da0
        /*0578*/ 	.word	0x000000ff
        /*057c*/ 	.word	0x00000250
        /*0580*/ 	.short	0x0100
        /*0582*/ 	.byte	0x05
	.zero		1


	//   ....[74]....
        /*0584*/ 	.word	0x00000db0
        /*0588*/ 	.word	0x000000ff
        /*058c*/ 	.word	0x00000248
        /*0590*/ 	.short	0x0100
        /*0592*/ 	.byte	0x05
	.zero		1


	//   ....[75]....
        /*0594*/ 	.word	0x00000dc0
        /*0598*/ 	.word	0x000000ff
        /*059c*/ 	.word	0x00000258
        /*05a0*/ 	.short	0x0100
        /*05a2*/ 	.byte	0x05
	.zero		1


	//   ....[76]....
        /*05a4*/ 	.word	0x00000ef0
        /*05a8*/ 	.word	0x000000ff
        /*05ac*/ 	.word	0x00000260
        /*05b0*/ 	.short	0x0100
        /*05b2*/ 	.byte	0x06
	.zero		1


	//   ....[77]....
        /*05b4*/ 	.word	0x00000f00
        /*05b8*/ 	.word	0x000000ff
        /*05bc*/ 	.word	0x00000280
        /*05c0*/ 	.short	0x0100
        /*05c2*/ 	.byte	0x06
	.zero		1


	//   ....[78]....
        /*05c4*/ 	.word	0x00000f10
        /*05c8*/ 	.word	0x000000ff
        /*05cc*/ 	.word	0x00000268
        /*05d0*/ 	.short	0x0100
        /*05d2*/ 	.byte	0x06
	.zero		1


	//   ....[79]....
        /*05d4*/ 	.word	0x00000f20
        /*05d8*/ 	.word	0x000000ff
        /*05dc*/ 	.word	0x00000288
        /*05e0*/ 	.short	0x0100
        /*05e2*/ 	.byte	0x06
	.zero		1


	//   ....[80]....
        /*05e4*/ 	.word	0x00000f30
        /*05e8*/ 	.word	0x000000ff
        /*05ec*/ 	.word	0x00000270
        /*05f0*/ 	.short	0x0100
        /*05f2*/ 	.byte	0x06
	.zero		1


	//   ....[81]....
        /*05f4*/ 	.word	0x00000f40
        /*05f8*/ 	.word	0x000000ff
        /*05fc*/ 	.word	0x00000290
        /*0600*/ 	.short	0x0100
        /*0602*/ 	.byte	0x06
	.zero		1


	//   ....[82]....
        /*0604*/ 	.word	0x00000f50
        /*0608*/ 	.word	0x000000ff
        /*060c*/ 	.word	0x00000278
        /*0610*/ 	.short	0x0100
        /*0612*/ 	.byte	0x06
	.zero		1


	//   ....[83]....
        /*0614*/ 	.word	0x00000f60
        /*0618*/ 	.word	0x000000ff
        /*061c*/ 	.word	0x00000298
        /*0620*/ 	.short	0x0100
        /*0622*/ 	.byte	0x06
	.zero		1


	//   ....[84]....
        /*0624*/ 	.word	0x00001050
        /*0628*/ 	.word	0x000000ff
        /*062c*/ 	.word	0x000002a0
        /*0630*/ 	.short	0x0100
        /*0632*/ 	.byte	0x05
	.zero		1


	//   ....[85]....
        /*0634*/ 	.word	0x00001060
        /*0638*/ 	.word	0x000000ff
        /*063c*/ 	.word	0x000002b0
        /*0640*/ 	.short	0x0100
        /*0642*/ 	.byte	0x05
	.zero		1


	//   ....[86]....
        /*0644*/ 	.word	0x00001070
        /*0648*/ 	.word	0x000000ff
        /*064c*/ 	.word	0x000002a8
        /*0650*/ 	.short	0x0100
        /*0652*/ 	.byte	0x05
	.zero		1


	//   ....[87]....
        /*0654*/ 	.word	0x00001080
        /*0658*/ 	.word	0x000000ff
        /*065c*/ 	.word	0x000002b8
        /*0660*/ 	.short	0x0100
        /*0662*/ 	.byte	0x05
	.zero		1


	//   ....[88]....
        /*0664*/ 	.word	0x00001950
        /*0668*/ 	.word	0x00000003
        /*066c*/ 	.word	0x000002b0
        /*0670*/ 	.short	0x010a
        /*0672*/ 	.byte	0xff
	.zero		1


	//   ....[89]....
        /*0674*/ 	.word	0x00001980
        /*0678*/ 	.word	0x00000003
        /*067c*/ 	.word	0x000002a0
        /*0680*/ 	.short	0x0101
        /*0682*/ 	.byte	0xff
	.zero		1


	//   ....[90]....
        /*0684*/ 	.word	0x00001a50
        /*0688*/ 	.word	0x000000ff
        /*068c*/ 	.word	0x00000110
        /*0690*/ 	.short	0x010a
        /*0692*/ 	.byte	0x08
	.zero		1


	//   ....[91]....
        /*0694*/ 	.word	0x00001af0
        /*0698*/ 	.word	0x000000ff
        /*069c*/ 	.word	0x00000110
        /*06a0*/ 	.short	0x010a
        /*06a2*/ 	.byte	0x21
	.zero		1


	//   ....[92]....
        /*06a4*/ 	.word	0x00001c40
        /*06a8*/ 	.word	0x000000ff
        /*06ac*/ 	.word	0x00000110
        /*06b0*/ 	.short	0x010a
        /*06b2*/ 	.byte	0x08
	.zero		1


	//   ....[93]....
        /*06b4*/ 	.word	0x00001d50
        /*06b8*/ 	.word	0x000000ff
        /*06bc*/ 	.word	0x00000238
        /*06c0*/ 	.short	0x0101
        /*06c2*/ 	.byte	0x04
	.zero		1


	//   ....[94]....
        /*06c4*/ 	.word	0x00001d70
        /*06c8*/ 	.word	0x000000ff
        /*06cc*/ 	.word	0x00000110
        /*06d0*/ 	.short	0x010a
        /*06d2*/ 	.byte	0x08
	.zero		1


	//   ....[95]....
        /*06d4*/ 	.word	0x00001df0
        /*06d8*/ 	.word	0x000000ff
        /*06dc*/ 	.word	0x00000110
        /*06e0*/ 	.short	0x010a
        /*06e2*/ 	.byte	0x11
	.zero		1


	//   ....[96]....
        /*06e4*/ 	.word	0x00001f40
        /*06e8*/ 	.word	0x000000ff
        /*06ec*/ 	.word	0x00000110
        /*06f0*/ 	.short	0x010a
        /*06f2*/ 	.byte	0x08
	.zero		1


	//   ....[97]....
        /*06f4*/ 	.word	0x00002080
        /*06f8*/ 	.word	0x00000002
        /*06fc*/ 	.word	0x00000240
        /*0700*/ 	.short	0x010a
        /*0702*/ 	.byte	0xff
	.zero		1


	//   ....[98]....
        /*0704*/ 	.word	0x00002140
        /*0708*/ 	.word	0x00000002
        /*070c*/ 	.word	0x00000000
        /*0710*/ 	.short	0x0101
        /*0712*/ 	.byte	0xff
	.zero		1


	//   ....[99]....
        /*0714*/ 	.word	0x000026a0
        /*0718*/ 	.word	0x000000ff
        /*071c*/ 	.word	0x00000000
        /*0720*/ 	.short	0x010a
        /*0722*/ 	.byte	0x05
	.zero		1


	//   ....[100]....
        /*0724*/ 	.word	0x00002730
        /*0728*/ 	.word	0x000000ff
        /*072c*/ 	.word	0x00000000
        /*0730*/ 	.short	0x010a
        /*0732*/ 	.byte	0x05
	.zero		1


	//   ....[101]....
        /*0734*/ 	.word	0x000027c0
        /*0738*/ 	.word	0x000000ff
        /*073c*/ 	.word	0x00000000
        /*0740*/ 	.short	0x010a
        /*0742*/ 	.byte	0x05
	.zero		1


	//   ....[102]....
        /*0744*/ 	.word	0x00002850
        /*0748*/ 	.word	0x000000ff
        /*074c*/ 	.word	0x00000000
        /*0750*/ 	.short	0x010a
        /*0752*/ 	.byte	0x05
	.zero		1


	//   ....[103]....
        /*0754*/ 	.word	0x000028e0
        /*0758*/ 	.word	0x000000ff
        /*075c*/ 	.word	0x00000000
        /*0760*/ 	.short	0x010a
        /*0762*/ 	.byte	0x05
	.zero		1


	//   ....[104]....
        /*0764*/ 	.word	0x00002970
        /*0768*/ 	.word	0x000000ff
        /*076c*/ 	.word	0x00000000
        /*0770*/ 	.short	0x010a
        /*0772*/ 	.byte	0x05
	.zero		1


	//   ....[105]....
        /*0774*/ 	.word	0x00002a00
        /*0778*/ 	.word	0x000000ff
        /*077c*/ 	.word	0x00000000
        /*0780*/ 	.short	0x010a
        /*0782*/ 	.byte	0x05
	.zero		1


	//   ....[106]....
        /*0784*/ 	.word	0x00002a90
        /*0788*/ 	.word	0x000000ff
        /*078c*/ 	.word	0x00000000
        /*0790*/ 	.short	0x010a
        /*0792*/ 	.byte	0x05
	.zero		1


	//   ....[107]....
        /*0794*/ 	.word	0x00002b20
        /*0798*/ 	.word	0x000000ff
        /*079c*/ 	.word	0x00000000
        /*07a0*/ 	.short	0x010a
        /*07a2*/ 	.byte	0x05
	.zero		1


	//   ....[108]....
        /*07a4*/ 	.word	0x00002bb0
        /*07a8*/ 	.word	0x000000ff
        /*07ac*/ 	.word	0x00000000
        /*07b0*/ 	.short	0x010a
        /*07b2*/ 	.byte	0x05
	.zero		1


	//   ....[109]....
        /*07b4*/ 	.word	0x00002c40
        /*07b8*/ 	.word	0x000000ff
        /*07bc*/ 	.word	0x00000000
        /*07c0*/ 	.short	0x010a
        /*07c2*/ 	.byte	0x05
	.zero		1


	//   ....[110]....
        /*07c4*/ 	.word	0x00002cd0
        /*07c8*/ 	.word	0x000000ff
        /*07cc*/ 	.word	0x00000000
        /*07d0*/ 	.short	0x010a
        /*07d2*/ 	.byte	0x05
	.zero		1


	//   ....[111]....
        /*07d4*/ 	.word	0x00002d60
        /*07d8*/ 	.word	0x000000ff
        /*07dc*/ 	.word	0x00000000
        /*07e0*/ 	.short	0x010a
        /*07e2*/ 	.byte	0x05
	.zero		1


	//   ....[112]....
        /*07e4*/ 	.word	0x00002df0
        /*07e8*/ 	.word	0x000000ff
        /*07ec*/ 	.word	0x00000000
        /*07f0*/ 	.short	0x010a
        /*07f2*/ 	.byte	0x05
	.zero		1


	//   ....[113]....
        /*07f4*/ 	.word	0x00002e80
        /*07f8*/ 	.word	0x000000ff
        /*07fc*/ 	.word	0x00000000
        /*0800*/ 	.short	0x010a
        /*0802*/ 	.byte	0x05
	.zero		1


	//   ....[114]....
        /*0804*/ 	.word	0x00002f10
        /*0808*/ 	.word	0x000000ff
        /*080c*/ 	.word	0x00000000
        /*0810*/ 	.short	0x010a
        /*0812*/ 	.byte	0x05
	.zero		1


	//   ....[115]....
        /*0814*/ 	.word	0x00002fa0
        /*0818*/ 	.word	0x000000ff
        /*081c*/ 	.word	0x00000000
        /*0820*/ 	.short	0x010a
        /*0822*/ 	.byte	0x05
	.zero		1


	//   ....[116]....
        /*0824*/ 	.word	0x00003030
        /*0828*/ 	.word	0x000000ff
        /*082c*/ 	.word	0x00000000
        /*0830*/ 	.short	0x010a
        /*0832*/ 	.byte	0x05
	.zero		1


	//   ....[117]....
        /*0834*/ 	.word	0x000030c0
        /*0838*/ 	.word	0x000000ff
        /*083c*/ 	.word	0x00000000
        /*0840*/ 	.short	0x010a
        /*0842*/ 	.byte	0x05
	.zero		1


	//   ....[118]....
        /*0844*/ 	.word	0x00003150
        /*0848*/ 	.word	0x000000ff
        /*084c*/ 	.word	0x00000000
        /*0850*/ 	.short	0x010a
        /*0852*/ 	.byte	0x05
	.zero		1


	//   ....[119]....
        /*0854*/ 	.word	0x000031e0
        /*0858*/ 	.word	0x000000ff
        /*085c*/ 	.word	0x00000000
        /*0860*/ 	.short	0x010a
        /*0862*/ 	.byte	0x05
	.zero		1


	//   ....[120]....
        /*0864*/ 	.word	0x00003270
        /*0868*/ 	.word	0x000000ff
        /*086c*/ 	.word	0x00000000
        /*0870*/ 	.short	0x010a
        /*0872*/ 	.byte	0x05
	.zero		1


	//   ....[121]....
        /*0874*/ 	.word	0x00003300
        /*0878*/ 	.word	0x000000ff
        /*087c*/ 	.word	0x00000000
        /*0880*/ 	.short	0x010a
        /*0882*/ 	.byte	0x05
	.zero		1


	//   ....[122]....
        /*0884*/ 	.word	0x00003390
        /*0888*/ 	.word	0x000000ff
        /*088c*/ 	.word	0x00000000
        /*0890*/ 	.short	0x010a
        /*0892*/ 	.byte	0x05
	.zero		1


	//   ....[123]....
        /*0894*/ 	.word	0x00003420
        /*0898*/ 	.word	0x000000ff
        /*089c*/ 	.word	0x00000000
        /*08a0*/ 	.short	0x010a
        /*08a2*/ 	.byte	0x05
	.zero		1


	//   ....[124]....
        /*08a4*/ 	.word	0x000034b0
        /*08a8*/ 	.word	0x000000ff
        /*08ac*/ 	.word	0x00000000
        /*08b0*/ 	.short	0x010a
        /*08b2*/ 	.byte	0x05
	.zero		1


	//   ....[125]....
        /*08b4*/ 	.word	0x00003540
        /*08b8*/ 	.word	0x000000ff
        /*08bc*/ 	.word	0x00000000
        /*08c0*/ 	.short	0x010a
        /*08c2*/ 	.byte	0x05
	.zero		1


	//   ....[126]....
        /*08c4*/ 	.word	0x000035d0
        /*08c8*/ 	.word	0x000000ff
        /*08cc*/ 	.word	0x00000000
        /*08d0*/ 	.short	0x010a
        /*08d2*/ 	.byte	0x05
	.zero		1


	//   ....[127]....
        /*08d4*/ 	.word	0x00003660
        /*08d8*/ 	.word	0x000000ff
        /*08dc*/ 	.word	0x00000000
        /*08e0*/ 	.short	0x010a
        /*08e2*/ 	.byte	0x05
	.zero		1


	//   ....[128]....
        /*08e4*/ 	.word	0x000036f0
        /*08e8*/ 	.word	0x000000ff
        /*08ec*/ 	.word	0x00000000
        /*08f0*/ 	.short	0x010a
        /*08f2*/ 	.byte	0x05
	.zero		1


	//   ....[129]....
        /*08f4*/ 	.word	0x00003780
        /*08f8*/ 	.word	0x000000ff
        /*08fc*/ 	.word	0x00000000
        /*0900*/ 	.short	0x010a
        /*0902*/ 	.byte	0x05
	.zero		1


	//   ....[130]....
        /*0904*/ 	.word	0x00003810
        /*0908*/ 	.word	0x000000ff
        /*090c*/ 	.word	0x00000000
        /*0910*/ 	.short	0x010a
        /*0912*/ 	.byte	0x05
	.zero		1


	//   ....[131]....
        /*0914*/ 	.word	0x000038a0
        /*0918*/ 	.word	0x000000ff
        /*091c*/ 	.word	0x00000000
        /*0920*/ 	.short	0x010a
        /*0922*/ 	.byte	0x05
	.zero		1


	//   ....[132]....
        /*0924*/ 	.word	0x00003940
        /*0928*/ 	.word	0x00000000
        /*092c*/ 	.word	0x00000000
        /*0930*/ 	.short	0x010a
        /*0932*/ 	.byte	0xff
	.zero		1


	//   ....[133]....
        /*0934*/ 	.word	0x00003a60
        /*0938*/ 	.word	0x00000000
        /*093c*/ 	.word	0x000002a0
        /*0940*/ 	.short	0x010a
        /*0942*/ 	.byte	0xff
	.zero		1


	//   ....[134]....
        /*0944*/ 	.word	0x00003ac0
        /*0948*/ 	.word	0x00000004
        /*094c*/ 	.word	0x00000000
        /*0950*/ 	.short	0x0101
        /*0952*/ 	.byte	0xff
	.zero		1


	//   ....[135]....
        /*0954*/ 	.word	0x00003ae0
        /*0958*/ 	.word	0x000000ff
        /*095c*/ 	.word	0x00000250
        /*0960*/ 	.short	0x010a
        /*0962*/ 	.byte	0x05
	.zero		1


	//   ....[136]....
        /*0964*/ 	.word	0x00003c00
        /*0968*/ 	.word	0x00000000
        /*096c*/ 	.word	0x00000240
        /*0970*/ 	.short	0x010a
        /*0972*/ 	.byte	0xff
	.zero		1


	//   ....[137]....
        /*0974*/ 	.word	0x00003d10
        /*0978*/ 	.word	0x00000000
        /*097c*/ 	.word	0x00000000
        /*0980*/ 	.short	0x0101
        /*0982*/ 	.byte	0xff
	.zero		1


	//   ....[138]....
        /*0984*/ 	.word	0x00003da0
        /*0988*/ 	.word	0x000000ff
        /*098c*/ 	.word	0x00000250
        /*0990*/ 	.short	0x0106
        /*0992*/ 	.byte	0x05
	.zero		1


	//   ....[139]....
        /*0994*/ 	.word	0x00003dc0
        /*0998*/ 	.word	0x000000ff
        /*099c*/ 	.word	0x00000250
        /*09a0*/ 	.short	0x010a
        /*09a2*/ 	.byte	0x05
	.zero		1


	//   ....[140]....
        /*09a4*/ 	.word	0x00003e50
        /*09a8*/ 	.word	0x000000ff
        /*09ac*/ 	.word	0x00000250
        /*09b0*/ 	.short	0x0106
        /*09b2*/ 	.byte	0x04
	.zero		1


	//   ....[141]....
        /*09b4*/ 	.word	0x00003e90
        /*09b8*/ 	.word	0x00000000
        /*09bc*/ 	.word	0x00000250
        /*09c0*/ 	.short	0x010a
        /*09c2*/ 	.byte	0xff
	.zero		1


	//   ....[142]....
        /*09c4*/ 	.word	0x00004370
        /*09c8*/ 	.word	0x00000000
        /*09cc*/ 	.word	0x00000240
        /*09d0*/ 	.short	0x010a
        /*09d2*/ 	.byte	0xff
	.zero		1


	//   ....[143]....
        /*09d4*/ 	.word	0x00004470
        /*09d8*/ 	.word	0x00000003
        /*09dc*/ 	.word	0x00000000
        /*09e0*/ 	.short	0x0101
        /*09e2*/ 	.byte	0xff
	.zero		1


	//   ....[144]....
        /*09e4*/ 	.word	0x00004480
        /*09e8*/ 	.word	0x000000ff
        /*09ec*/ 	.word	0x00000000
        /*09f0*/ 	.short	0x010a
        /*09f2*/ 	.byte	0x04
	.zero		1


	//   ....[145]....
        /*09f4*/ 	.word	0x000044a0
        /*09f8*/ 	.word	0x000000ff
        /*09fc*/ 	.word	0x00000280
        /*0a00*/ 	.short	0x010a
        /*0a02*/ 	.byte	0x09
	.zero		1


	//   ....[146]....
        /*0a04*/ 	.word	0x00004580
        /*0a08*/ 	.word	0x000000ff
        /*0a0c*/ 	.word	0x00000000
        /*0a10*/ 	.short	0x010a
        /*0a12*/ 	.byte	0x07
	.zero		1


	//   ....[147]....
        /*0a14*/ 	.word	0x000046b0
        /*0a18*/ 	.word	0x000000ff
        /*0a1c*/ 	.word	0x00000000
        /*0a20*/ 	.short	0x010a
        /*0a22*/ 	.byte	0x04
	.zero		1


	//   ....[148]....
        /*0a24*/ 	.word	0x00004860
        /*0a28*/ 	.word	0x000000ff
        /*0a2c*/ 	.word	0x00000000
        /*0a30*/ 	.short	0x010a
        /*0a32*/ 	.byte	0x05
	.zero		1


	//   ....[149]....
        /*0a34*/ 	.word	0x000048f0
        /*0a38*/ 	.word	0x000000ff
        /*0a3c*/ 	.word	0x00000000
        /*0a40*/ 	.short	0x010a
        /*0a42*/ 	.byte	0x05
	.zero		1


	//   ....[150]....
        /*0a44*/ 	.word	0x00004980
        /*0a48*/ 	.word	0x000000ff
        /*0a4c*/ 	.word	0x00000000
        /*0a50*/ 	.short	0x010a
        /*0a52*/ 	.byte	0x05
	.zero		1


	//   ....[151]....
        /*0a54*/ 	.word	0x00004a10
        /*0a58*/ 	.word	0x000000ff
        /*0a5c*/ 	.word	0x00000000
        /*0a60*/ 	.short	0x010a
        /*0a62*/ 	.byte	0x07
	.zero		1


	//   ....[152]....
        /*0a64*/ 	.word	0x00004e50
        /*0a68*/ 	.word	0x00000000
        /*0a6c*/ 	.word	0x00000240
        /*0a70*/ 	.short	0x010a
        /*0a72*/ 	.byte	0xff
	.zero		1


	//   ....[153]....
        /*0a74*/ 	.word	0x00004f40
        /*0a78*/ 	.word	0x00000000
        /*0a7c*/ 	.word	0x00000000
        /*0a80*/ 	.short	0x0101
        /*0a82*/ 	.byte	0xff
	.zero		1


	//   ....[154]....
        /*0a84*/ 	.word	0x00005260
        /*0a88*/ 	.word	0x000000ff
        /*0a8c*/ 	.word	0x00000238
        /*0a90*/ 	.short	0x010a
        /*0a92*/ 	.byte	0x06
	.zero		1


	//   ....[155]....
        /*0a94*/ 	.word	0x000053e0
        /*0a98*/ 	.word	0x000000ff
        /*0a9c*/ 	.word	0x00000228
        /*0aa0*/ 	.short	0x010a
        /*0aa2*/ 	.byte	0x06
	.zero		1


	//   ....[156]....
        /*0aa4*/ 	.word	0x00005710
        /*0aa8*/ 	.word	0x000000ff
        /*0aac*/ 	.word	0x00000220
        /*0ab0*/ 	.short	0x010b
        /*0ab2*/ 	.byte	0x06
	.zero		1


	//   ....[157]....
        /*0ab4*/ 	.word	0x00005730
        /*0ab8*/ 	.word	0x000000ff
        /*0abc*/ 	.word	0x00000000
        /*0ac0*/ 	.short	0x0101
        /*0ac2*/ 	.byte	0x25
	.zero		1


	//   ....[158]....
        /*0ac4*/ 	.word	0x00005770
        /*0ac8*/ 	.word	0x00000000
        /*0acc*/ 	.word	0x00000228
        /*0ad0*/ 	.short	0x010a
        /*0ad2*/ 	.byte	0xff
	.zero		1


	//   ....[159]....
        /*0ad4*/ 	.word	0x00005aa0
        /*0ad8*/ 	.word	0x00000000
        /*0adc*/ 	.word	0x00000240
        /*0ae0*/ 	.short	0x010a
        /*0ae2*/ 	.byte	0xff
	.zero		1


	//   ....[160]....
        /*0ae4*/ 	.word	0x00005bb0
        /*0ae8*/ 	.word	0x00000000
        /*0aec*/ 	.word	0x00000000
        /*0af0*/ 	.short	0x0101
        /*0af2*/ 	.byte	0xff
	.zero		1


	//   ....[161]....
        /*0af4*/ 	.word	0x00006550
        /*0af8*/ 	.word	0x000000ff
        /*0afc*/ 	.word	0x00000220
        /*0b00*/ 	.short	0x010a
        /*0b02*/ 	.byte	0x2b
	.zero		1


	//   ....[162]....
        /*0b04*/ 	.word	0x00006560
        /*0b08*/ 	.word	0x0000009c
        /*0b0c*/ 	.word	0x00000260
        /*0b10*/ 	.short	0x010a
        /*0b12*/ 	.byte	0xff
	.zero		1


	//   ....[163]....
        /*0b14*/ 	.word	0x000066f0
        /*0b18*/ 	.word	0x000000ff
        /*0b1c*/ 	.word	0x00000220
        /*0b20*/ 	.short	0x010a
        /*0b22*/ 	.byte	0x2b
	.zero		1


	//   ....[164]....
        /*0b24*/ 	.word	0x000067f0
        /*0b28*/ 	.word	0x000000ff
        /*0b2c*/ 	.word	0x00000000
        /*0b30*/ 	.short	0x0101
        /*0b32*/ 	.byte	0x04
	.zero		1


	//   ....[165]....
        /*0b34*/ 	.word	0x00006850
        /*0b38*/ 	.word	0x0000009c
        /*0b3c*/ 	.word	0x00000260
        /*0b40*/ 	.short	0x010a
        /*0b42*/ 	.byte	0xff
	.zero		1


	//   ....[166]....
        /*0b44*/ 	.word	0x00006c10
        /*0b48*/ 	.word	0x000000ff
        /*0b4c*/ 	.word	0x00000000
        /*0b50*/ 	.short	0x0101
        /*0b52*/ 	.byte	0x05
	.zero		1


	//   ....[167]....
        /*0b54*/ 	.word	0x00007cc0
        /*0b58*/ 	.word	0x00000003
        /*0b5c*/ 	.word	0x000002b0
        /*0b60*/ 	.short	0x010a
        /*0b62*/ 	.byte	0xff
	.zero		1


	//   ....[168]....
        /*0b64*/ 	.word	0x00007d20
        /*0b68*/ 	.word	0x00000002
        /*0b6c*/ 	.word	0x00000110
        /*0b70*/ 	.short	0x010a
        /*0b72*/ 	.byte	0xff
	.zero		1


	//   ....[169]....
        /*0b74*/ 	.word	0x00007d80
        /*0b78*/ 	.word	0x00000002
        /*0b7c*/ 	.word	0x00000110
        /*0b80*/ 	.short	0x010a
        /*0b82*/ 	.byte	0xff
	.zero		1


	//   ....[170]....
        /*0b84*/ 	.word	0x00007dd0
        /*0b88*/ 	.word	0x00000002
        /*0b8c*/ 	.word	0x00000240
        /*0b90*/ 	.short	0x010a
        /*0b92*/ 	.byte	0xff
	.zero		1


	//   ....[171]....
        /*0b94*/ 	.word	0x00007e30
        /*0b98*/ 	.word	0x00000000
        /*0b9c*/ 	.word	0x00000000
        /*0ba0*/ 	.short	0x010a
        /*0ba2*/ 	.byte	0xff
	.zero		1


	//   ....[172]....
        /*0ba4*/ 	.word	0x00007e90
        /*0ba8*/ 	.word	0x00000000
        /*0bac*/ 	.word	0x00000000
        /*0bb0*/ 	.short	0x010a
        /*0bb2*/ 	.byte	0xff
	.zero		1


	//   ....[173]....
        /*0bb4*/ 	.word	0x00007ef0
        /*0bb8*/ 	.word	0x00000000
        /*0bbc*/ 	.word	0x00000000
        /*0bc0*/ 	.short	0x010a
        /*0bc2*/ 	.byte	0xff
	.zero		1


	//   ....[174]....
        /*0bc4*/ 	.word	0x00007f50
        /*0bc8*/ 	.word	0x00000000
        /*0bcc*/ 	.word	0x00000000
        /*0bd0*/ 	.short	0x010a
        /*0bd2*/ 	.byte	0xff
	.zero		1


	//   ....[175]....
        /*0bd4*/ 	.word	0x00007fb0
        /*0bd8*/ 	.word	0x00000000
        /*0bdc*/ 	.word	0x00000000
        /*0be0*/ 	.short	0x010a
        /*0be2*/ 	.byte	0xff
	.zero		1


	//   ....[176]....
        /*0be4*/ 	.word	0x00008010
        /*0be8*/ 	.word	0x00000000
        /*0bec*/ 	.word	0x00000000
        /*0bf0*/ 	.short	0x010a
        /*0bf2*/ 	.byte	0xff
	.zero		1


	//   ....[177]....
        /*0bf4*/ 	.word	0x00008070
        /*0bf8*/ 	.word	0x00000000
        /*0bfc*/ 	.word	0x00000000
        /*0c00*/ 	.short	0x010a
        /*0c02*/ 	.byte	0xff
	.zero		1


	//   ....[178]....
        /*0c04*/ 	.word	0x000080d0
        /*0c08*/ 	.word	0x00000000
        /*0c0c*/ 	.word	0x00000000
        /*0c10*/ 	.short	0x010a
        /*0c12*/ 	.byte	0xff
	.zero		1


	//   ....[179]....
        /*0c14*/ 	.word	0x00008130
        /*0c18*/ 	.word	0x00000000
        /*0c1c*/ 	.word	0x00000000
        /*0c20*/ 	.short	0x010a
        /*0c22*/ 	.byte	0xff
	.zero		1


	//   ....[180]....
        /*0c24*/ 	.word	0x00008190
        /*0c28*/ 	.word	0x00000000
        /*0c2c*/ 	.word	0x00000000
        /*0c30*/ 	.short	0x010a
        /*0c32*/ 	.byte	0xff
	.zero		1


	//   ....[181]....
        /*0c34*/ 	.word	0x000081f0
        /*0c38*/ 	.word	0x00000000
        /*0c3c*/ 	.word	0x00000000
        /*0c40*/ 	.short	0x010a
        /*0c42*/ 	.byte	0xff
	.zero		1


	//   ....[182]....
        /*0c44*/ 	.word	0x00008250
        /*0c48*/ 	.word	0x00000000
        /*0c4c*/ 	.word	0x00000000
        /*0c50*/ 	.short	0x010a
        /*0c52*/ 	.byte	0xff
	.zero		1


	//   ....[183]....
        /*0c54*/ 	.word	0x000082b0
        /*0c58*/ 	.word	0x00000000
        /*0c5c*/ 	.word	0x00000000
        /*0c60*/ 	.short	0x010a
        /*0c62*/ 	.byte	0xff
	.zero		1


	//   ....[184]....
        /*0c64*/ 	.word	0x00008310
        /*0c68*/ 	.word	0x00000000
        /*0c6c*/ 	.word	0x00000000
        /*0c70*/ 	.short	0x010a
        /*0c72*/ 	.byte	0xff
	.zero		1


	//   ....[185]....
        /*0c74*/ 	.word	0x00008370
        /*0c78*/ 	.word	0x00000000
        /*0c7c*/ 	.word	0x00000000
        /*0c80*/ 	.short	0x010a
        /*0c82*/ 	.byte	0xff
	.zero		1


	//   ....[186]....
        /*0c84*/ 	.word	0x000083d0
        /*0c88*/ 	.word	0x00000000
        /*0c8c*/ 	.word	0x00000000
        /*0c90*/ 	.short	0x010a
        /*0c92*/ 	.byte	0xff
	.zero		1


	//   ....[187]....
        /*0c94*/ 	.word	0x00008430
        /*0c98*/ 	.word	0x00000000
        /*0c9c*/ 	.word	0x00000000
        /*0ca0*/ 	.short	0x010a
        /*0ca2*/ 	.byte	0xff
	.zero		1


	//   ....[188]....
        /*0ca4*/ 	.word	0x00008490
        /*0ca8*/ 	.word	0x00000000
        /*0cac*/ 	.word	0x00000000
        /*0cb0*/ 	.short	0x010a
        /*0cb2*/ 	.byte	0xff
	.zero		1


	//   ....[189]....
        /*0cb4*/ 	.word	0x000084f0
        /*0cb8*/ 	.word	0x00000000
        /*0cbc*/ 	.word	0x00000000
        /*0cc0*/ 	.short	0x010a
        /*0cc2*/ 	.byte	0xff
	.zero		1


	//   ....[190]....
        /*0cc4*/ 	.word	0x00008550
        /*0cc8*/ 	.word	0x00000000
        /*0ccc*/ 	.word	0x00000000
        /*0cd0*/ 	.short	0x010a
        /*0cd2*/ 	.byte	0xff
	.zero		1


	//   ....[191]....
        /*0cd4*/ 	.word	0x000085b0
        /*0cd8*/ 	.word	0x00000000
        /*0cdc*/ 	.word	0x00000000
        /*0ce0*/ 	.short	0x010a
        /*0ce2*/ 	.byte	0xff
	.zero		1


	//   ....[192]....
        /*0ce4*/ 	.word	0x00008610
        /*0ce8*/ 	.word	0x00000000
        /*0cec*/ 	.word	0x00000000
        /*0cf0*/ 	.short	0x010a
        /*0cf2*/ 	.byte	0xff
	.zero		1


	//   ....[193]....
        /*0cf4*/ 	.word	0x00008670
        /*0cf8*/ 	.word	0x00000000
        /*0cfc*/ 	.word	0x00000000
        /*0d00*/ 	.short	0x010a
        /*0d02*/ 	.byte	0xff
	.zero		1


	//   ....[194]....
        /*0d04*/ 	.word	0x000086d0
        /*0d08*/ 	.word	0x00000000
        /*0d0c*/ 	.word	0x00000000
        /*0d10*/ 	.short	0x010a
        /*0d12*/ 	.byte	0xff
	.zero		1


	//   ....[195]....
        /*0d14*/ 	.word	0x00008730
        /*0d18*/ 	.word	0x00000000
        /*0d1c*/ 	.word	0x00000000
        /*0d20*/ 	.short	0x010a
        /*0d22*/ 	.byte	0xff
	.zero		1


	//   ....[196]....
        /*0d24*/ 	.word	0x00008790
        /*0d28*/ 	.word	0x00000000
        /*0d2c*/ 	.word	0x00000000
        /*0d30*/ 	.short	0x010a
        /*0d32*/ 	.byte	0xff
	.zero		1


	//   ....[197]....
        /*0d34*/ 	.word	0x000087f0
        /*0d38*/ 	.word	0x00000000
        /*0d3c*/ 	.word	0x00000000
        /*0d40*/ 	.short	0x010a
        /*0d42*/ 	.byte	0xff
	.zero		1


	//   ....[198]....
        /*0d44*/ 	.word	0x00008850
        /*0d48*/ 	.word	0x00000000
        /*0d4c*/ 	.word	0x00000000
        /*0d50*/ 	.short	0x010a
        /*0d52*/ 	.byte	0xff
	.zero		1


	//   ....[199]....
        /*0d54*/ 	.word	0x000088b0
        /*0d58*/ 	.word	0x00000000
        /*0d5c*/ 	.word	0x00000000
        /*0d60*/ 	.short	0x010a
        /*0d62*/ 	.byte	0xff
	.zero		1


	//   ....[200]....
        /*0d64*/ 	.word	0x00008910
        /*0d68*/ 	.word	0x00000000
        /*0d6c*/ 	.word	0x00000000
        /*0d70*/ 	.short	0x010a
        /*0d72*/ 	.byte	0xff
	.zero		1


	//   ....[201]....
        /*0d74*/ 	.word	0x00008970
        /*0d78*/ 	.word	0x00000000
        /*0d7c*/ 	.word	0x00000000
        /*0d80*/ 	.short	0x010a
        /*0d82*/ 	.byte	0xff
	.zero		1


	//   ....[202]....
        /*0d84*/ 	.word	0x000089d0
        /*0d88*/ 	.word	0x00000000
        /*0d8c*/ 	.word	0x00000000
        /*0d90*/ 	.short	0x010a
        /*0d92*/ 	.byte	0xff
	.zero		1


	//   ....[203]....
        /*0d94*/ 	.word	0x00008a30
        /*0d98*/ 	.word	0x00000000
        /*0d9c*/ 	.word	0x00000000
        /*0da0*/ 	.short	0x010a
        /*0da2*/ 	.byte	0xff
	.zero		1


	//   ....[204]....
        /*0da4*/ 	.word	0x00008a80
        /*0da8*/ 	.word	0x00000000
        /*0dac*/ 	.word	0x000002a0
        /*0db0*/ 	.short	0x010a
        /*0db2*/ 	.byte	0xff
	.zero		1


	//   ....[205]....
        /*0db4*/ 	.word	0x00008ae0
        /*0db8*/ 	.word	0x00000000
        /*0dbc*/ 	.word	0x00000250
        /*0dc0*/ 	.short	0x010a
        /*0dc2*/ 	.byte	0xff
	.zero		1


	//   ....[206]....
        /*0dc4*/ 	.word	0x00008b30
        /*0dc8*/ 	.word	0x00000000
        /*0dcc*/ 	.word	0x00000240
        /*0dd0*/ 	.short	0x010a
        /*0dd2*/ 	.byte	0xff
	.zero		1


	//   ....[207]....
        /*0dd4*/ 	.word	0x00008b90
        /*0dd8*/ 	.word	0x00000000
        /*0ddc*/ 	.word	0x00000250
        /*0de0*/ 	.short	0x010a
        /*0de2*/ 	.byte	0xff
	.zero		1


	//   ....[208]....
        /*0de4*/ 	.word	0x00008be0
        /*0de8*/ 	.word	0x00000000
        /*0dec*/ 	.word	0x00000240
        /*0df0*/ 	.short	0x010a
        /*0df2*/ 	.byte	0xff
	.zero		1


	//   ....[209]....
        /*0df4*/ 	.word	0x00008c40
        /*0df8*/ 	.word	0x00000003
        /*0dfc*/ 	.word	0x00000280
        /*0e00*/ 	.short	0x010a
        /*0e02*/ 	.byte	0xff
	.zero		1


	//   ....[210]....
        /*0e04*/ 	.word	0x00008ca0
        /*0e08*/ 	.word	0x00000000
        /*0e0c*/ 	.word	0x00000000
        /*0e10*/ 	.short	0x010a
        /*0e12*/ 	.byte	0xff
	.zero		1


	//   ....[211]....
        /*0e14*/ 	.word	0x00008d00
        /*0e18*/ 	.word	0x00000000
        /*0e1c*/ 	.word	0x00000000
        /*0e20*/ 	.short	0x010a
        /*0e22*/ 	.byte	0xff
	.zero		1


	//   ....[212]....
        /*0e24*/ 	.word	0x00008d60
        /*0e28*/ 	.word	0x00000000
        /*0e2c*/ 	.word	0x00000000
        /*0e30*/ 	.short	0x010a
        /*0e32*/ 	.byte	0xff
	.zero		1


	//   ....[213]....
        /*0e34*/ 	.word	0x00008dc0
        /*0e38*/ 	.word	0x00000000
        /*0e3c*/ 	.word	0x00000000
        /*0e40*/ 	.short	0x010a
        /*0e42*/ 	.byte	0xff
	.zero		1


	//   ....[214]....
        /*0e44*/ 	.word	0x00008e20
        /*0e48*/ 	.word	0x00000000
        /*0e4c*/ 	.word	0x00000000
        /*0e50*/ 	.short	0x010a
        /*0e52*/ 	.byte	0xff
	.zero		1


	//   ....[215]....
        /*0e54*/ 	.word	0x00008e70
        /*0e58*/ 	.word	0x00000000
        /*0e5c*/ 	.word	0x00000240
        /*0e60*/ 	.short	0x010a
        /*0e62*/ 	.byte	0xff
	.zero		1


	//   ....[216]....
        /*0e64*/ 	.word	0x00008ed0
        /*0e68*/ 	.word	0x00000000
        /*0e6c*/ 	.word	0x00000238
        /*0e70*/ 	.short	0x010a
        /*0e72*/ 	.byte	0xff
	.zero		1


	//   ....[217]....
        /*0e74*/ 	.word	0x00008f30
        /*0e78*/ 	.word	0x00000003
        /*0e7c*/ 	.word	0x00000228
        /*0e80*/ 	.short	0x010a
        /*0e82*/ 	.byte	0xff
	.zero		1


	//   ....[218]....
        /*0e84*/ 	.word	0x00008f80
        /*0e88*/ 	.word	0x00000000
        /*0e8c*/ 	.word	0x00000240
        /*0e90*/ 	.short	0x010a
        /*0e92*/ 	.byte	0xff
	.zero		1


	//   ....[219]....
        /*0e94*/ 	.word	0x00008fe0
        /*0e98*/ 	.word	0x00000000
        /*0e9c*/ 	.word	0x00000220
        /*0ea0*/ 	.short	0x010a
        /*0ea2*/ 	.byte	0xff
	.zero		1


	//   ....[220]....
        /*0ea4*/ 	.word	0x00009030
        /*0ea8*/ 	.word	0x0000009c
        /*0eac*/ 	.word	0x00000260
        /*0eb0*/ 	.short	0x010a
        /*0eb2*/ 	.byte	0xff
	.zero		1


	//----- nvinfo : EIATTR_NUM_MBARRIERS
	.align		4
.L_47:
        /*0eb4*/ 	.byte	0x03, 0x38
        /*0eb6*/ 	.short	0x0058


	//----- nvinfo : EIATTR_EXIT_INSTR_OFFSETS
	.align		4
        /*0eb8*/ 	.byte	0x04, 0x1c
        /*0eba*/ 	.short	(.L_49 - .L_48)


	//   ....[0]....
.L_48:
        /*0ebc*/ 	.word	0x00003970


	//   ....[1]....
        /*0ec0*/ 	.word	0x00003e60


	//   ....[2]....
        /*0ec4*/ 	.word	0x00003ec0


	//   ....[3]....
        /*0ec8*/ 	.word	0x00004c70


	//   ....[4]....
        /*0ecc*/ 	.word	0x000057a0


	//   ....[5]....
        /*0ed0*/ 	.word	0x000057e0


	//   ....[6]....
        /*0ed4*/ 	.word	0x00007cb0


	//----- nvinfo : EIATTR_MAX_THREADS
	.align		4
.L_49:
        /*0ed8*/ 	.byte	0x04, 0x05
        /*0eda*/ 	.short	(.L_51 - .L_50)
.L_50:
        /*0edc*/ 	.word	0x00000100
        /*0ee0*/ 	.word	0x00000001
        /*0ee4*/ 	.word	0x00000001


	//----- nvinfo : EIATTR_CRS_STACK_SIZE
	.align		4
.L_51:
        /*0ee8*/ 	.byte	0x04, 0x1e
        /*0eea*/ 	.short	(.L_53 - .L_52)
.L_52:
        /*0eec*/ 	.word	0x00000000


	//----- nvinfo : EIATTR_CBANK_PARAM_SIZE
	.align		4
.L_53:
        /*0ef0*/ 	.byte	0x03, 0x19
        /*0ef2*/ 	.short	0x0800


	//----- nvinfo : EIATTR_PARAM_CBANK
	.align		4
        /*0ef4*/ 	.byte	0x04, 0x0a
        /*0ef6*/ 	.short	(.L_55 - .L_54)
	.align		4
.L_54:
        /*0ef8*/ 	.word	index@(.nv.constant0._ZN7cutlass13device_kernelINS_4gemm6kernel13GemmUniversalIN4cute5tupleIJiiiiEEENS1_10collective13CollectiveMmaINS1_35MainloopSm100TmaUmmaWarpSpecializedILi34ELi2ELi4ENS5_IJNS4_1CILi1EEESB_SB_EEEEENS5_IJNSA_ILi128EEENSA_ILi64EEENSA_ILi32EEEEEENS_12float_e5m2_tENS5_IJlSB_lEEENS_12float_e4m3_tESJ_NS4_8TiledMMAINS4_8MMA_AtomIJNS4_10MMA_TraitsINS4_19SM100_MMA_F8F6F4_SSEJSI_SK_fSE_SF_NS4_17integral_constantINS4_4UMMA5MajorELSR_0EEESS_NSP_INSQ_7ScaleInELST_0EEESU_EEEEEENS4_6LayoutISC_NS5_IJNSA_ILi0EEESY_SY_EEEEENS5_IJNS4_10UnderscoreES11_S11_EEEEENS4_13SM90_TMA_LOADENS4_14ComposedLayoutINS4_7SwizzleILi1ELi4ELi3EEENS4_18smem_ptr_flag_bitsILi8EEENSX_INS5_IJNSA_ILi8EEESG_EEENS5_IJSG_SB_EEEEEEEvNS4_8identityES14_S1E_vS1F_EENS_8epilogue10collective18CollectiveEpilogueINS1H_23Sm100TmaWarpSpecializedILi1ELi1ELi64ELb0ELb0EEEJSH_NS5_IJNSX_ISE_SB_EENSX_ISF_SB_EEEEESI_SJ_SI_SJ_NS1H_6fusion15FusionCallbacksIS1L_NS1P_17LinearCombinationISI_fSI_fLNS_15FloatRoundStyleE2EEESH_S1O_JEEENS4_5SM1004TMEM4LOAD26SM100_TMEM_LOAD_32dp32b64xES14_NS15_INS16_ILi2ELi4ELi3EEES19_NSX_INS5_IJS1A_SF_EEENS5_IJSF_SB_EEEEEEENS4_39AutoVectorizingCopyWithAssumedAlignmentILi128EEENS4_14SM90_TMA_STOREES23_S25_S25_EEEvvEEEEvNT_6ParamsE)
        /*0efc*/ 	.short	0x0380
        /*0efe*/ 	.short	0x0800


	//----- nvinfo : EIATTR_SW_WAR
	.align		4
.L_55:
        /*0f00*/ 	.byte	0x04, 0x36
        /*0f02*/ 	.short	(.L_57 - .L_56)
.L_56:
        /*0f04*/ 	.word	0x00000008
.L_57:


//--------------------- .nv.callgraph             --------------------------
	.section	.nv.callgraph,"",@"SHT_CUDA_CALLGRAPH"
	.align	4
	.sectionentsize	8
	.align		4
        /*0000*/ 	.word	0x00000000
	.align		4
        /*0004*/ 	.word	0xffffffff
	.align		4
        /*0008*/ 	.word	index@(_ZN7cutlass13device_kernelINS_4gemm6kernel13GemmUniversalIN4cute5tupleIJiiiiEEENS1_10collective13CollectiveMmaINS1_35MainloopSm100TmaUmmaWarpSpecializedILi34ELi2ELi4ENS5_IJNS4_1CILi1EEESB_SB_EEEEENS5_IJNSA_ILi128EEENSA_ILi64EEENSA_ILi32EEEEEENS_12float_e5m2_tENS5_IJlSB_lEEENS_12float_e4m3_tESJ_NS4_8TiledMMAINS4_8MMA_AtomIJNS4_10MMA_TraitsINS4_19SM100_MMA_F8F6F4_SSEJSI_SK_fSE_SF_NS4_17integral_constantINS4_4UMMA5MajorELSR_0EEESS_NSP_INSQ_7ScaleInELST_0EEESU_EEEEEENS4_6LayoutISC_NS5_IJNSA_ILi0EEESY_SY_EEEEENS5_IJNS4_10UnderscoreES11_S11_EEEEENS4_13SM90_TMA_LOADENS4_14ComposedLayoutINS4_7SwizzleILi1ELi4ELi3EEENS4_18smem_ptr_flag_bitsILi8EEENSX_INS5_IJNSA_ILi8EEESG_EEENS5_IJSG_SB_EEEEEEEvNS4_8identityES14_S1E_vS1F_EENS_8epilogue10collective18CollectiveEpilogueINS1H_23Sm100TmaWarpSpecializedILi1ELi1ELi64ELb0ELb0EEEJSH_NS5_IJNSX_ISE_SB_EENSX_ISF_SB_EEEEESI_SJ_SI_SJ_NS1H_6fusion15FusionCallbacksIS1L_NS1P_17LinearCombinationISI_fSI_fLNS_15FloatRoundStyleE2EEESH_S1O_JEEENS4_5SM1004TMEM4LOAD26SM100_TMEM_LOAD_32dp32b64xES14_NS15_INS16_ILi2ELi4ELi3EEES19_NSX_INS5_IJS1A_SF_EEENS5_IJSF_SB_EEEEEEENS4_39AutoVectorizingCopyWithAssumedAlignmentILi128EEENS4_14SM90_TMA_STOREES23_S25_S25_EEEvvEEEEvNT_6ParamsE)
	.align		4
        /*000c*/ 	.word	index@(__assertfail)
	.align		4
        /*0010*/ 	.word	0x00000000
	.align		4
        /*0014*/ 	.word	0xfffffffe
	.align		4
        /*0018*/ 	.word	0x00000000
	.align		4
        /*001c*/ 	.word	0xfffffffd
	.align		4
        /*0020*/ 	.word	0x00000000
	.align		4
        /*0024*/ 	.word	0xfffffffc


//--------------------- .nv.constant4             --------------------------
	.section	.nv.constant4,"a",@progbits
	.align	8
	.align		8
.nv.constant4:
        /*0000*/ 	.dword	__assertfail
	.align		8
        /*0008*/ 	.dword	__unnamed_1
	.align		8
        /*0010*/ 	.dword	__unnamed_2
	.align		8
        /*0018*/ 	.dword	_ZN40_INTERNAL_1346f517_4_k_cu_4937efba_286894cuda3std3__45__cpo5beginE
	.align		8
        /*0020*/ 	.dword	_ZN40_INTERNAL_1346f517_4_k_cu_4937efba_286894cuda3std3__45__cpo3endE
	.align		8
        /*0028*/ 	.dword	_ZN40_INTERNAL_1346f517_4_k_cu_4937efba_286894cuda3std3__45__cpo6cbeginE
	.align		8
        /*0030*/ 	.dword	_ZN40_INTERNAL_1346f517_4_k_cu_4937efba_286894cuda3std3__45__cpo4cendE
	.align		8
        /*0038*/ 	.dword	_ZN40_INTERNAL_1346f517_4_k_cu_4937efba_286894cuda3std3__442_GLOBAL__N__1346f517_4_k_cu_4937efba_286896ignoreE
	.align		8
        /*0040*/ 	.dword	_ZN40_INTERNAL_1346f517_4_k_cu_4937efba_286894cuda3std3__419piecewise_constructE
	.align		8
        /*0048*/ 	.dword	_ZN40_INTERNAL_1346f517_4_k_cu_4937efba_286894cuda3std3__48in_placeE
	.align		8
        /*0050*/ 	.dword	_ZN40_INTERNAL_1346f517_4_k_cu_4937efba_286894cuda3std6ranges3__45__cpo4swapE
	.align		8
        /*0058*/ 	.dword	_ZN40_INTERNAL_1346f517_4_k_cu_4937efba_286894cuda3std6ranges3__45__cpo9iter_moveE
	.align		8
        /*0060*/ 	.dword	_ZN40_INTERNAL_1346f517_4_k_cu_4937efba_286894cute7productE
	.align		8
        /*0068*/ 	.dword	_ZN40_INTERNAL_1346f517_4_k_cu_4937efba_286894cute1_E
	.align		8
        /*0070*/ 	.dword	$str$25
	.align		8
        /*0078*/ 	.dword	$str$26
	.align		8
        /*0080*/ 	.dword	$str$27
	.align		8
        /*0088*/ 	.dword	$str$28


//--------------------- .text._ZN7cutlass13device_kernelINS_4gemm6kernel13GemmUniversalIN4cute5tupleIJiiiiEEENS1_10collective13CollectiveMmaINS1_35MainloopSm100TmaUmmaWarpSpecializedILi34ELi2ELi4ENS5_IJNS4_1CILi1EEESB_SB_EEEEENS5_IJNSA_ILi128EEENSA_ILi64EEENSA_ILi32EEEEEENS_12float_e5m2_tENS5_IJlSB_lEEENS_12float_e4m3_tESJ_NS4_8TiledMMAINS4_8MMA_AtomIJNS4_10MMA_TraitsINS4_19SM100_MMA_F8F6F4_SSEJSI_SK_fSE_SF_NS4_17integral_constantINS4_4UMMA5MajorELSR_0EEESS_NSP_INSQ_7ScaleInELST_0EEESU_EEEEEENS4_6LayoutISC_NS5_IJNSA_ILi0EEESY_SY_EEEEENS5_IJNS4_10UnderscoreES11_S11_EEEEENS4_13SM90_TMA_LOADENS4_14ComposedLayoutINS4_7SwizzleILi1ELi4ELi3EEENS4_18smem_ptr_flag_bitsILi8EEENSX_INS5_IJNSA_ILi8EEESG_EEENS5_IJSG_SB_EEEEEEEvNS4_8identityES14_S1E_vS1F_EENS_8epilogue10collective18CollectiveEpilogueINS1H_23Sm100TmaWarpSpecializedILi1ELi1ELi64ELb0ELb0EEEJSH_NS5_IJNSX_ISE_SB_EENSX_ISF_SB_EEEEESI_SJ_SI_SJ_NS1H_6fusion15FusionCallbacksIS1L_NS1P_17LinearCombinationISI_fSI_fLNS_15FloatRoundStyleE2EEESH_S1O_JEEENS4_5SM1004TMEM4LOAD26SM100_TMEM_LOAD_32dp32b64xES14_NS15_INS16_ILi2ELi4ELi3EEES19_NSX_INS5_IJS1A_SF_EEENS5_IJSF_SB_EEEEEEENS4_39AutoVectorizingCopyWithAssumedAlignmentILi128EEENS4_14SM90_TMA_STOREES23_S25_S25_EEEvvEEEEvNT_6ParamsE --------------------------
	.section	.text._ZN7cutlass13device_kernelINS_4gemm6kernel13GemmUniversalIN4cute5tupleIJiiiiEEENS1_10collective13CollectiveMmaINS1_35MainloopSm100TmaUmmaWarpSpecializedILi34ELi2ELi4ENS5_IJNS4_1CILi1EEESB_SB_EEEEENS5_IJNSA_ILi128EEENSA_ILi64EEENSA_ILi32EEEEEENS_12float_e5m2_tENS5_IJlSB_lEEENS_12float_e4m3_tESJ_NS4_8TiledMMAINS4_8MMA_AtomIJNS4_10MMA_TraitsINS4_19SM100_MMA_F8F6F4_SSEJSI_SK_fSE_SF_NS4_17integral_constantINS4_4UMMA5MajorELSR_0EEESS_NSP_INSQ_7ScaleInELST_0EEESU_EEEEEENS4_6LayoutISC_NS5_IJNSA_ILi0EEESY_SY_EEEEENS5_IJNS4_10UnderscoreES11_S11_EEEEENS4_13SM90_TMA_LOADENS4_14ComposedLayoutINS4_7SwizzleILi1ELi4ELi3EEENS4_18smem_ptr_flag_bitsILi8EEENSX_INS5_IJNSA_ILi8EEESG_EEENS5_IJSG_SB_EEEEEEEvNS4_8identityES14_S1E_vS1F_EENS_8epilogue10collective18CollectiveEpilogueINS1H_23Sm100TmaWarpSpecializedILi1ELi1ELi64ELb0ELb0EEEJSH_NS5_IJNSX_ISE_SB_EENSX_ISF_SB_EEEEESI_SJ_SI_SJ_NS1H_6fusion15FusionCallbacksIS1L_NS1P_17LinearCombinationISI_fSI_fLNS_15FloatRoundStyleE2EEESH_S1O_JEEENS4_5SM1004TMEM4LOAD26SM100_TMEM_LOAD_32dp32b64xES14_NS15_INS16_ILi2ELi4ELi3EEES19_NSX_INS5_IJS1A_SF_EEENS5_IJSF_SB_EEEEEEENS4_39AutoVectorizingCopyWithAssumedAlignmentILi128EEENS4_14SM90_TMA_STOREES23_S25_S25_EEEvvEEEEvNT_6ParamsE,"ax",@progbits
	.align	128
.text._ZN7cutlass13device_kernelINS_4gemm6kernel13GemmUniversalIN4cute5tupleIJiiiiEEENS1_10collective13CollectiveMmaINS1_35MainloopSm100TmaUmmaWarpSpecializedILi34ELi2ELi4ENS5_IJNS4_1CILi1EEESB_SB_EEEEENS5_IJNSA_ILi128EEENSA_ILi64EEENSA_ILi32EEEEEENS_12float_e5m2_tENS5_IJlSB_lEEENS_12float_e4m3_tESJ_NS4_8TiledMMAINS4_8MMA_AtomIJNS4_10MMA_TraitsINS4_19SM100_MMA_F8F6F4_SSEJSI_SK_fSE_SF_NS4_17integral_constantINS4_4UMMA5MajorELSR_0EEESS_NSP_INSQ_7ScaleInELST_0EEESU_EEEEEENS4_6LayoutISC_NS5_IJNSA_ILi0EEESY_SY_EEEEENS5_IJNS4_10UnderscoreES11_S11_EEEEENS4_13SM90_TMA_LOADENS4_14ComposedLayoutINS4_7SwizzleILi1ELi4ELi3EEENS4_18smem_ptr_flag_bitsILi8EEENSX_INS5_IJNSA_ILi8EEESG_EEENS5_IJSG_SB_EEEEEEEvNS4_8identityES14_S1E_vS1F_EENS_8epilogue10collective18CollectiveEpilogueINS1H_23Sm100TmaWarpSpecializedILi1ELi1ELi64ELb0ELb0EEEJSH_NS5_IJNSX_ISE_SB_EENSX_ISF_SB_EEEEESI_SJ_SI_SJ_NS1H_6fusion15FusionCallbacksIS1L_NS1P_17LinearCombinationISI_fSI_fLNS_15FloatRoundStyleE2EEESH_S1O_JEEENS4_5SM1004TMEM4LOAD26SM100_TMEM_LOAD_32dp32b64xES14_NS15_INS16_ILi2ELi4ELi3EEES19_NSX_INS5_IJS1A_SF_EEENS5_IJSF_SB_EEEEEEENS4_39AutoVectorizingCopyWithAssumedAlignmentILi128EEENS4_14SM90_TMA_STOREES23_S25_S25_EEEvvEEEEvNT_6ParamsE:
        .type           _ZN7cutlass13device_kernelINS_4gemm6kernel13GemmUniversalIN4cute5tupleIJiiiiEEENS1_10collective13CollectiveMmaINS1_35MainloopSm100TmaUmmaWarpSpecializedILi34ELi2ELi4ENS5_IJNS4_1CILi1EEESB_SB_EEEEENS5_IJNSA_ILi128EEENSA_ILi64EEENSA_ILi32EEEEEENS_12float_e5m2_tENS5_IJlSB_lEEENS_12float_e4m3_tESJ_NS4_8TiledMMAINS4_8MMA_AtomIJNS4_10MMA_TraitsINS4_19SM100_MMA_F8F6F4_SSEJSI_SK_fSE_SF_NS4_17integral_constantINS4_4UMMA5MajorELSR_0EEESS_NSP_INSQ_7ScaleInELST_0EEESU_EEEEEENS4_6LayoutISC_NS5_IJNSA_ILi0EEESY_SY_EEEEENS5_IJNS4_10UnderscoreES11_S11_EEEEENS4_13SM90_TMA_LOADENS4_14ComposedLayoutINS4_7SwizzleILi1ELi4ELi3EEENS4_18smem_ptr_flag_bitsILi8EEENSX_INS5_IJNSA_ILi8EEESG_EEENS5_IJSG_SB_EEEEEEEvNS4_8identityES14_S1E_vS1F_EENS_8epilogue10collective18CollectiveEpilogueINS1H_23Sm100TmaWarpSpecializedILi1ELi1ELi64ELb0ELb0EEEJSH_NS5_IJNSX_ISE_SB_EENSX_ISF_SB_EEEEESI_SJ_SI_SJ_NS1H_6fusion15FusionCallbacksIS1L_NS1P_17LinearCombinationISI_fSI_fLNS_15FloatRoundStyleE2EEESH_S1O_JEEENS4_5SM1004TMEM4LOAD26SM100_TMEM_LOAD_32dp32b64xES14_NS15_INS16_ILi2ELi4ELi3EEES19_NSX_INS5_IJS1A_SF_EEENS5_IJSF_SB_EEEEEEENS4_39AutoVectorizingCopyWithAssumedAlignmentILi128EEENS4_14SM90_TMA_STOREES23_S25_S25_EEEvvEEEEvNT_6ParamsE,@function
        .size           _ZN7cutlass13device_kernelINS_4gemm6kernel13GemmUniversalIN4cute5tupleIJiiiiEEENS1_10collective13CollectiveMmaINS1_35MainloopSm100TmaUmmaWarpSpecializedILi34ELi2ELi4ENS5_IJNS4_1CILi1EEESB_SB_EEEEENS5_IJNSA_ILi128EEENSA_ILi64EEENSA_ILi32EEEEEENS_12float_e5m2_tENS5_IJlSB_lEEENS_12float_e4m3_tESJ_NS4_8TiledMMAINS4_8MMA_AtomIJNS4_10MMA_TraitsINS4_19SM100_MMA_F8F6F4_SSEJSI_SK_fSE_SF_NS4_17integral_constantINS4_4UMMA5MajorELSR_0EEESS_NSP_INSQ_7ScaleInELST_0EEESU_EEEEEENS4_6LayoutISC_NS5_IJNSA_ILi0EEESY_SY_EEEEENS5_IJNS4_10UnderscoreES11_S11_EEEEENS4_13SM90_TMA_LOADENS4_14ComposedLayoutINS4_7SwizzleILi1ELi4ELi3EEENS4_18smem_ptr_flag_bitsILi8EEENSX_INS5_IJNSA_ILi8EEESG_EEENS5_IJSG_SB_EEEEEEEvNS4_8identityES14_S1E_vS1F_EENS_8epilogue10collective18CollectiveEpilogueINS1H_23Sm100TmaWarpSpecializedILi1ELi1ELi64ELb0ELb0EEEJSH_NS5_IJNSX_ISE_SB_EENSX_ISF_SB_EEEEESI_SJ_SI_SJ_NS1H_6fusion15FusionCallbacksIS1L_NS1P_17LinearCombinationISI_fSI_fLNS_15FloatRoundStyleE2EEESH_S1O_JEEENS4_5SM1004TMEM4LOAD26SM100_TMEM_LOAD_32dp32b64xES14_NS15_INS16_ILi2ELi4ELi3EEES19_NSX_INS5_IJS1A_SF_EEENS5_IJSF_SB_EEEEEEENS4_39AutoVectorizingCopyWithAssumedAlignmentILi128EEENS4_14SM90_TMA_STOREES23_S25_S25_EEEvvEEEEvNT_6ParamsE,(.L_x_219 - _ZN7cutlass13device_kernelINS_4gemm6kernel13GemmUniversalIN4cute5tupleIJiiiiEEENS1_10collective13CollectiveMmaINS1_35MainloopSm100TmaUmmaWarpSpecializedILi34ELi2ELi4ENS5_IJNS4_1CILi1EEESB_SB_EEEEENS5_IJNSA_ILi128EEENSA_ILi64EEENSA_ILi32EEEEEENS_12float_e5m2_tENS5_IJlSB_lEEENS_12float_e4m3_tESJ_NS4_8TiledMMAINS4_8MMA_AtomIJNS4_10MMA_TraitsINS4_19SM100_MMA_F8F6F4_SSEJSI_SK_fSE_SF_NS4_17integral_constantINS4_4UMMA5MajorELSR_0EEESS_NSP_INSQ_7ScaleInELST_0EEESU_EEEEEENS4_6LayoutISC_NS5_IJNSA_ILi0EEESY_SY_EEEEENS5_IJNS4_10UnderscoreES11_S11_EEEEENS4_13SM90_TMA_LOADENS4_14ComposedLayoutINS4_7SwizzleILi1ELi4ELi3EEENS4_18smem_ptr_flag_bitsILi8EEENSX_INS5_IJNSA_ILi8EEESG_EEENS5_IJSG_SB_EEEEEEEvNS4_8identityES14_S1E_vS1F_EENS_8epilogue10collective18CollectiveEpilogueINS1H_23Sm100TmaWarpSpecializedILi1ELi1ELi64ELb0ELb0EEEJSH_NS5_IJNSX_ISE_SB_EENSX_ISF_SB_EEEEESI_SJ_SI_SJ_NS1H_6fusion15FusionCallbacksIS1L_NS1P_17LinearCombinationISI_fSI_fLNS_15FloatRoundStyleE2EEESH_S1O_JEEENS4_5SM1004TMEM4LOAD26SM100_TMEM_LOAD_32dp32b64xES14_NS15_INS16_ILi2ELi4ELi3EEES19_NSX_INS5_IJS1A_SF_EEENS5_IJSF_SB_EEEEEEENS4_39AutoVectorizingCopyWithAssumedAlignmentILi128EEENS4_14SM90_TMA_STOREES23_S25_S25_EEEvvEEEEvNT_6ParamsE)
        .other          _ZN7cutlass13device_kernelINS_4gemm6kernel13GemmUniversalIN4cute5tupleIJiiiiEEENS1_10collective13CollectiveMmaINS1_35MainloopSm100TmaUmmaWarpSpecializedILi34ELi2ELi4ENS5_IJNS4_1CILi1EEESB_SB_EEEEENS5_IJNSA_ILi128EEENSA_ILi64EEENSA_ILi32EEEEEENS_12float_e5m2_tENS5_IJlSB_lEEENS_12float_e4m3_tESJ_NS4_8TiledMMAINS4_8MMA_AtomIJNS4_10MMA_TraitsINS4_19SM100_MMA_F8F6F4_SSEJSI_SK_fSE_SF_NS4_17integral_constantINS4_4UMMA5MajorELSR_0EEESS_NSP_INSQ_7ScaleInELST_0EEESU_EEEEEENS4_6LayoutISC_NS5_IJNSA_ILi0EEESY_SY_EEEEENS5_IJNS4_10UnderscoreES11_S11_EEEEENS4_13SM90_TMA_LOADENS4_14ComposedLayoutINS4_7SwizzleILi1ELi4ELi3EEENS4_18smem_ptr_flag_bitsILi8EEENSX_INS5_IJNSA_ILi8EEESG_EEENS5_IJSG_SB_EEEEEEEvNS4_8identityES14_S1E_vS1F_EENS_8epilogue10collective18CollectiveEpilogueINS1H_23Sm100TmaWarpSpecializedILi1ELi1ELi64ELb0ELb0EEEJSH_NS5_IJNSX_ISE_SB_EENSX_ISF_SB_EEEEESI_SJ_SI_SJ_NS1H_6fusion15FusionCallbacksIS1L_NS1P_17LinearCombinationISI_fSI_fLNS_15FloatRoundStyleE2EEESH_S1O_JEEENS4_5SM1004TMEM4LOAD26SM100_TMEM_LOAD_32dp32b64xES14_NS15_INS16_ILi2ELi4ELi3EEES19_NSX_INS5_IJS1A_SF_EEENS5_IJSF_SB_EEEEEEENS4_39AutoVectorizingCopyWithAssumedAlignmentILi128EEENS4_14SM90_TMA_STOREES23_S25_S25_EEEvvEEEEvNT_6ParamsE,@"STO_CUDA_ENTRY STV_DEFAULT"
_ZN7cutlass13device_kernelINS_4gemm6kernel13GemmUniversalIN4cute5tupleIJiiiiEEENS1_10collective13CollectiveMmaINS1_35MainloopSm100TmaUmmaWarpSpecializedILi34ELi2ELi4ENS5_IJNS4_1CILi1EEESB_SB_EEEEENS5_IJNSA_ILi128EEENSA_ILi64EEENSA_ILi32EEEEEENS_12float_e5m2_tENS5_IJlSB_lEEENS_12float_e4m3_tESJ_NS4_8TiledMMAINS4_8MMA_AtomIJNS4_10MMA_TraitsINS4_19SM100_MMA_F8F6F4_SSEJSI_SK_fSE_SF_NS4_17integral_constantINS4_4UMMA5MajorELSR_0EEESS_NSP_INSQ_7ScaleInELST_0EEESU_EEEEEENS4_6LayoutISC_NS5_IJNSA_ILi0EEESY_SY_EEEEENS5_IJNS4_10UnderscoreES11_S11_EEEEENS4_13SM90_TMA_LOADENS4_14ComposedLayoutINS4_7SwizzleILi1ELi4ELi3EEENS4_18smem_ptr_flag_bitsILi8EEENSX_INS5_IJNSA_ILi8EEESG_EEENS5_IJSG_SB_EEEEEEEvNS4_8identityES14_S1E_vS1F_EENS_8epilogue10collective18CollectiveEpilogueINS1H_23Sm100TmaWarpSpecializedILi1ELi1ELi64ELb0ELb0EEEJSH_NS5_IJNSX_ISE_SB_EENSX_ISF_SB_EEEEESI_SJ_SI_SJ_NS1H_6fusion15FusionCallbacksIS1L_NS1P_17LinearCombinationISI_fSI_fLNS_15FloatRoundStyleE2EEESH_S1O_JEEENS4_5SM1004TMEM4LOAD26SM100_TMEM_LOAD_32dp32b64xES14_NS15_INS16_ILi2ELi4ELi3EEES19_NSX_INS5_IJS1A_SF_EEENS5_IJSF_SB_EEEEEEENS4_39AutoVectorizingCopyWithAssumedAlignmentILi128EEENS4_14SM90_TMA_STOREES23_S25_S25_EEEvvEEEEvNT_6ParamsE:
[----:B------:R-:W1:Y:S01]  /*0000*/  LDC R1, c[0x0][0x37c] ;  /* 0x0000df00ff017b82 */ /* 0x000e620000000800 */
[----:B------:R-:W2:Y:S01]  /*0010*/  S2R R166, SR_TID.X ;  /* 0x0000000000a67919 */ /* 0x000ea20000002100 */
[----:B------:R-:W3:Y:S01]  /*0020*/  LDCU.64 UR4, c[0x0][0x890] ;  /* 0x00011200ff0477ac */ /* 0x000ee20008000a00 */
[----:B------:R-:W-:Y:S02]  /*0030*/  PRMT R164, RZ, 0x7610, R164 ;  /* 0x00007610ffa47816 */ /* 0x000fe400000000a4 */
[----:B------:R-:W-:Y:S01]  /*0040*/  ELECT P5, URZ, PT ;  /* 0x0000000000ff782f */ /* 0x000fe200038a0000 */
[----:B------:R-:W4:Y:S01]  /*0050*/  LDCU.64 UR40, c[0x0][0x358] ;  /* 0x00006b00ff2877ac */ /* 0x000f220008000a00 */
[----:B---3--:R-:W-:-:S04]  /*0060*/  UISETP.NE.U32.AND UP0, UPT, UR4, URZ, UPT ;  /* 0x000000ff0400728c */ /* 0x008fc8000bf05070 */
[----:B------:R-:W-:Y:S01]  /*0070*/  UISETP.NE.AND.EX UP0, UPT, UR5, URZ, UPT, UP0 ;  /* 0x000000ff0500728c */ /* 0x000fe2000bf05300 */
[----:B--2---:R-:W-:-:S05]  /*0080*/  SHF.R.U32.HI R169, RZ, 0x5, R166 ;  /* 0x00000005ffa97819 */ /* 0x004fca00000116a6 */
[----:B------:R-:W2:Y:S02]  /*0090*/  SHFL.IDX PT, R0, R169, RZ, 0x1f ;  /* 0x00001fffa9007589 */ /* 0x000ea400000e0000 */
[----:B--2---:R-:W-:Y:S01]  /*00a0*/  R2UR UR8, R0 ;  /* 0x00000000000872ca */ /* 0x004fe200000e0000 */
[----:B-1--4-:R-:W-:-:S14]  /*00b0*/  BRA.U UP0, `(.L_x_0) ;  /* 0x00000001002c7547 */ /* 0x012fdc000b800000 */
[----:B------:R-:W1:Y:S02]  /*00c0*/  LDCU.64 UR6, c[0x0][0x888] ;  /* 0x00011100ff0677ac */ /* 0x000e640008000a00 */
[----:B-1----:R-:W-:-:S04]  /*00d0*/  UISETP.NE.U32.AND UP0, UPT, UR6, URZ, UPT ;  /* 0x000000ff0600728c */ /* 0x002fc8000bf05070 */
[----:B------:R-:W-:-:S09]  /*00e0*/  UISETP.NE.AND.EX UP0, UPT, UR7, URZ, UPT, UP0 ;  /* 0x000000ff0700728c */ /* 0x000fd2000bf05300 */
[----:B------:R-:W-:Y:S05]  /*00f0*/  BRA.U !UP0, `(.L_x_1) ;  /* 0x0000000108107547 */ /* 0x000fea000b800000 */
[----:B------:R-:W1:Y:S02]  /*0100*/  LDC.64 R2, c[0x0][0x888] ;  /* 0x00022200ff027b82 */ /* 0x000e640000000a00 */
[----:B-1----:R1:W5:Y:S01]  /*0110*/  LDG.E R81, desc[UR40][R2.64] ;  /* 0x0000002802517981 */ /* 0x002362000c1e1900 */
[----:B------:R-:W-:Y:S01]  /*0120*/  HFMA2 R164, -RZ, RZ, 0, 5.9604644775390625e-08 ;  /* 0x00000001ffa47431 */ /* 0x000fe200000001ff */
[----:B------:R-:W-:Y:S05]  /*0130*/  BRA `(.L_x_0) ;  /* 0x00000000000c7947 */ /* 0x000fea0003800000 */
.L_x_1:
[----:B------:R-:W1:Y:S01]  /*0140*/  LDCU UR6, c[0x0][0x880] ;  /* 0x00011000ff0677ac */ /* 0x000e620008000800 */
[----:B------:R-:W-:Y:S01]  /*0150*/  HFMA2 R164, -RZ, RZ, 0, 5.9604644775390625e-08 ;  /* 0x00000001ffa47431 */ /* 0x000fe200000001ff */
[----:B-1----:R-:W-:-:S07]  /*0160*/  MOV R81, UR6 ;  /* 0x0000000600517c02 */ /* 0x002fce0008000f00 */
.L_x_0:
[----:B------:R-:W2:Y:S02]  /*0170*/  LDCU.64 UR6, c[0x0][0x8b0] ;  /* 0x00011600ff0677ac */ /* 0x000ea40008000a00 */
[----:B--2---:R-:W-:-:S04]  /*0180*/  UISETP.NE.U32.AND UP0, UPT, UR6, URZ, UPT ;  /* 0x000000ff0600728c */ /* 0x004fc8000bf05070 */
[----:B------:R-:W-:-:S09]  /*0190*/  UISETP.NE.AND.EX UP0, UPT, UR7, URZ, UPT, UP0 ;  /* 0x000000ff0700728c */ /* 0x000fd2000bf05300 */
[----:B------:R-:W-:Y:S05]  /*01a0*/  BRA.U UP0, `(.L_x_2) ;  /* 0x0000000100247547 */ /* 0x000fea000b800000 */
[----:B------:R-:W2:Y:S02]  /*01b0*/  LDCU.64 UR6, c[0x0][0x8a8] ;  /* 0x00011500ff0677ac */ /* 0x000ea40008000a00 */
[----:B--2---:R-:W-:-:S04]  /*01c0*/  UISETP.NE.U32.AND UP0, UPT, UR6, URZ, UPT ;  /* 0x000000ff0600728c */ /* 0x004fc8000bf05070 */
[----:B------:R-:W-:-:S09]  /*01d0*/  UISETP.NE.AND.EX UP0, UPT, UR7, URZ, UPT, UP0 ;  /* 0x000000ff0700728c */ /* 0x000fd2000bf05300 */
[----:B------:R-:W-:Y:S05]  /*01e0*/  BRA.U !UP0, `(.L_x_3) ;  /* 0x00000001080c7547 */ /* 0x000fea000b800000 */
[----:B------:R-:W2:Y:S02]  /*01f0*/  LDC.64 R78, c[0x0][0x8a8] ;  /* 0x00022a00ff4e7b82 */ /* 0x000ea40000000a00 */
[----:B--2---:R2:W5:Y:S01]  /*0200*/  LDG.E R78, desc[UR40][R78.64] ;  /* 0x000000284e4e7981 */ /* 0x004562000c1e1900 */
[----:B------:R-:W-:Y:S05]  /*0210*/  BRA `(.L_x_2) ;  /* 0x0000000000087947 */ /* 0x000fea0003800000 */
.L_x_3:
[----:B------:R-:W2:Y:S02]  /*0220*/  LDCU UR6, c[0x0][0x8a0] ;  /* 0x00011400ff0677ac */ /* 0x000ea40008000800 */
[----:B--2---:R-:W-:Y:S02]  /*0230*/  MOV R78, UR6 ;  /* 0x00000006004e7c02 */ /* 0x004fe40008000f00 */
.L_x_2:
[----:B------:R-:W-:Y:S01]  /*0240*/  IMAD.U32 R0, RZ, RZ, UR8 ;  /* 0x00000008ff007e24 */ /* 0x000fe2000f8e00ff */
[----:B------:R-:W-:Y:S04]  /*0250*/  BSSY.RECONVERGENT B0, `(.L_x_4) ;  /* 0x000000c000007945 */ /* 0x000fe80003800200 */
[C---:B------:R-:W-:Y:S02]  /*0260*/  ISETP.NE.OR P1, PT, R0.reuse, 0x1, !P5 ;  /* 0x000000010000780c */ /* 0x040fe40006f25670 */
[----:B------:R-:W-:-:S11]  /*0270*/  ISETP.NE.OR P0, PT, R0, 0x3, !P5 ;  /* 0x000000030000780c */ /* 0x000fd60006f05670 */
[----:B------:R-:W-:Y:S05]  /*0280*/  @P1 BRA `(.L_x_5) ;  /* 0x0000000000201947 */ /* 0x000fea0003800000 */
[----:B------:R-:W3:Y:S02]  /*0290*/  LDCU.64 UR6, c[0x0][0x348] ;  /* 0x00006900ff0677ac */ /* 0x000ee40008000a00 */
[----:B---3--:R-:W-:Y:S02]  /*02a0*/  UIADD3 UR10, UP1, UPT, UR6, 0x80, URZ ;  /* 0x00000080060a7890 */ /* 0x008fe4000ff3e0ff */
[----:B------:R-:W-:Y:S02]  /*02b0*/  UIADD3 UR6, UP0, UPT, UR6, 0x180, URZ ;  /* 0x0000018006067890 */ /* 0x000fe4000ff1e0ff */
[----:B------:R-:W-:Y:S02]  /*02c0*/  UIADD3.X UR11, UPT, UPT, URZ, UR7, URZ, UP1, !UPT ;  /* 0x00000007ff0b7290 */ /* 0x000fe40008ffe4ff */
[----:B------:R-:W-:-:S07]  /*02d0*/  UIADD3.X UR7, UPT, UPT, URZ, UR7, URZ, UP0, !UPT ;  /* 0x00000007ff077290 */ /* 0x000fce00087fe4ff */
[----:B------:R3:W-:Y:S02]  /*02e0*/  UTMACCTL.PF [UR10] ;  /* 0x000000000a0079b9 */ /* 0x0007e40008040000 */
[----:B------:R3:W-:Y:S02]  /*02f0*/  UTMACCTL.PF [UR6] ;  /* 0x00000000060079b9 */ /* 0x0007e40008040000 */
[----:B---3--:R-:W-:Y:S01]  /*0300*/  NOP ;  /* 0x0000000000007918 */ /* 0x008fe20000000000 */
.L_x_5:
[----:B------:R-:W-:Y:S05]  /*0310*/  BSYNC.RECONVERGENT B0 ;  /* 0x0000000000007941 */ /* 0x000fea0003800200 */
.L_x_4:
[----:B------:R-:W-:Y:S04]  /*0320*/  BSSY.RECONVERGENT B0, `(.L_x_6) ;  /* 0x000000a000007945 */ /* 0x000fe80003800200 */
        /* <DEDUP_REMOVED lines=9> */
.L_x_7:
[----:B------:R-:W-:Y:S05]  /*03c0*/  BSYNC.RECONVERGENT B0 ;  /* 0x0000000000007941 */ /* 0x000fea0003800200 */
.L_x_6:
[----:B------:R-:W3:Y:S01]  /*03d0*/  LDCU.64 UR6, c[0x0][0x888] ;  /* 0x00011100ff0677ac */ /* 0x000ee20008000a00 */
[----:B------:R-:W-:Y:S02]  /*03e0*/  UISETP.EQ.U32.AND UP1, UPT, UR4, URZ, UPT ;  /* 0x000000ff0400728c */ /* 0x000fe4000bf22070 */
[----:B------:R-:W-:Y:S02]  /*03f0*/  UPLOP3.LUT UP2, UPT, UPT, UPT, UPT, 0x80, 0x8 ;  /* 0x000000000008789c */ /* 0x000fe40003f4f070 */
[----:B---3--:R-:W-:-:S04]  /*0400*/  UISETP.NE.U32.AND UP0, UPT, UR6, URZ, UPT ;  /* 0x000000ff0600728c */ /* 0x008fc8000bf05070 */
[----:B------:R-:W-:-:S04]  /*0410*/  UISETP.NE.AND.EX UP0, UPT, UR7, URZ, UPT, UP0 ;  /* 0x000000ff0700728c */ /* 0x000fc8000bf05300 */
[----:B------:R-:W-:-:S04]  /*0420*/  UISETP.EQ.OR.EX UP3, UPT, UR5, URZ, !UP0, UP1 ;  /* 0x000000ff0500728c */ /* 0x000fc8000c762710 */
[----:B------:R-:W-:-:S05]  /*0430*/  UP2UR UR44, UPR, URZ, 0x8 ;  /* 0x00000008ff2c7883 */ /* 0x000fca0008000000 */
[----:B------:R-:W-:Y:S07]  /*0440*/  BRA.U !UP3, `(.L_x_8) ;  /* 0x000000010b207547 */ /* 0x000fee000b800000 */
[----:B------:R-:W-:Y:S01]  /*0450*/  UISETP.NE.U32.AND UP2, UPT, UR4, URZ, UPT ;  /* 0x000000ff0400728c */ /* 0x000fe2000bf45070 */
[----:B-----5:R-:W-:Y:S01]  /*0460*/  FSETP.NEU.AND P0, PT, R81, RZ, PT ;  /* 0x000000ff5100720b */ /* 0x020fe20003f0d000 */
[----:B------:R-:W-:Y:S02]  /*0470*/  USEL UR4, URZ, 0xffffffff, UP0 ;  /* 0xffffffffff047887 */ /* 0x000fe40008000000 */
[----:B------:R-:W-:-:S10]  /*0480*/  UISETP.NE.AND.EX UP2, UPT, UR5, URZ, UPT, UP2 ;  /* 0x000000ff0500728c */ /* 0x000fd4000bf45320 */
[----:B------:R-:W-:Y:S01]  /*0490*/  VOTEU.ANY UP1, P0 ;  /* 0x0000000000ff7886 */ /* 0x000fe20000020100 */
[----:B------:R-:W-:-:S04]  /*04a0*/  @!UP2 USEL UR4, URZ, 0xffffffff, UP1 ;  /* 0xffffffffff04a887 */ /* 0x000fc80008800000 */
[----:B------:R-:W-:-:S04]  /*04b0*/  ULOP3.LUT UR4, UR4, 0x1, URZ, 0xc0, !UPT ;  /* 0x0000000104047892 */ /* 0x000fc8000f8ec0ff */
[----:B------:R-:W-:-:S11]  /*04c0*/  UISETP.NE.U32.AND UP2, UPT, UR4, 0x1, UPT ;  /* 0x000000010400788c */ /* 0x000fd6000bf45070 */
.L_x_8:
[----:B-1----:R-:W1:Y:S01]  /*04d0*/  SHFL.IDX PT, R2, R169, RZ, 0x1f ;  /* 0x00001fffa9027589 */ /* 0x002e6200000e0000 */
[----:B------:R-:W-:-:S04]  /*04e0*/  UISETP.NE.AND UP1, UPT, UR8, 0x2, UPT ;  /* 0x000000020800788c */ /* 0x000fc8000bf25270 */
[----:B------:R-:W-:Y:S01]  /*04f0*/  USEL UR13, URZ, 0x1, UP1 ;  /* 0x00000001ff0d7887 */ /* 0x000fe20008800000 */
[----:B-1----:R-:W-:-:S13]  /*0500*/  ISETP.NE.AND P0, PT, R2, RZ, PT ;  /* 0x000000ff0200720c */ /* 0x002fda0003f05270 */
[----:B------:R-:W-:Y:S05]  /*0510*/  @P0 BRA `(.L_x_9) ;  /* 0x0000000400440947 */ /* 0x000fea0003800000 */
[----:B------:R-:W-:Y:S01]  /*0520*/  ELECT P0, URZ, PT ;  /* 0x0000000000ff782f */ /* 0x000fe20003800000 */
[----:B------:R-:W-:-:S12]  /*0530*/  BSSY.RECONVERGENT B0, `(.L_x_9) ;  /* 0x000004f000007945 */ /* 0x000fd80003800200 */
[----:B------:R-:W-:Y:S05]  /*0540*/  @!P0 BRA `(.L_x_10) ;  /* 0x0000000400348947 */ /* 0x000fea0003800000 */
[----:B------:R-:W1:Y:S01]  /*0550*/  S2UR UR5, SR_CgaCtaId ;  /* 0x00000000000579c3 */ /* 0x000e620000008800 */
[----:B------:R-:W-:Y:S01]  /*0560*/  UMOV UR6, 0x400 ;  /* 0x0000040000067882 */ /* 0x000fe20000000000 */
[----:B------:R-:W-:Y:S01]  /*0570*/  UMOV UR4, 0x1 ;  /* 0x0000000100047882 */ /* 0x000fe20000000000 */
[----:B-1----:R-:W-:Y:S02]  /*0580*/  ULEA UR5, UR5, UR6, 0x18 ;  /* 0x0000000605057291 */ /* 0x002fe4000f8ec0ff */
[----:B------:R-:W-:-:S04]  /*0590*/  UIADD3 UR6, UPT, UPT, -UR4, 0x100000, URZ ;  /* 0x0010000004067890 */ /* 0x000fc8000fffe1ff */
[----:B------:R-:W-:Y:S02]  /*05a0*/  USHF.L.U32 UR7, UR6, 0xb, URZ ;  /* 0x0000000b06077899 */ /* 0x000fe400080006ff */
[----:B------:R-:W-:Y:S01]  /*05b0*/  USHF.L.U32 UR6, UR6, 0x1, URZ ;  /* 0x0000000106067899 */ /* 0x000fe200080006ff */
[----:B------:R-:W1:Y:S11]  /*05c0*/  FENCE.VIEW.ASYNC.S ;  /* 0x00000000000073c6 */ /* 0x000e760000000000 */
[----:B-1----:R1:W3:Y:S01]  /*05d0*/  SYNCS.EXCH.64 URZ, [UR5], UR6 ;  /* 0x0000000605ff75b2 */ /* 0x0022e20008000100 */
[----:B------:R1:W4:Y:S01]  /*05e0*/  SYNCS.EXCH.64 URZ, [UR5+0x110], UR6 ;  /* 0x0001100605ff75b2 */ /* 0x0003220008000100 */
[----:B------:R1:W1:Y:S01]  /*05f0*/  SYNCS.EXCH.64 URZ, [UR5+0x8], UR6 ;  /* 0x0000080605ff75b2 */ /* 0x0002620008000100 */
        /* <DEDUP_REMOVED lines=65> */
[----:B---34-:R-:W-:Y:S01]  /*0a10*/  NOP ;  /* 0x0000000000007918 */ /* 0x018fe20000000000 */
.L_x_10:
[----:B-1----:R-:W-:Y:S05]  /*0a20*/  BSYNC.RECONVERGENT B0 ;  /* 0x0000000000007941 */ /* 0x002fea0003800200 */
.L_x_9:
[----:B------:R-:W1:Y:S01]  /*0a30*/  SHFL.IDX PT, R2, R169, RZ, 0x1f ;  /* 0x00001fffa9027589 */ /* 0x000e6200000e0000 */
[----:B------:R-:W-:Y:S01]  /*0a40*/  NOP ;  /* 0x0000000000007918 */ /* 0x000fe20000000000 */
[----:B-1----:R-:W-:-:S13]  /*0a50*/  ISETP.NE.AND P0, PT, R2, 0x1, PT ;  /* 0x000000010200780c */ /* 0x002fda0003f05270 */
[----:B------:R-:W-:Y:S05]  /*0a60*/  @P0 BRA `(.L_x_11) ;  /* 0x0000000000400947 */ /* 0x000fea0003800000 */
[----:B------:R-:W1:Y:S01]  /*0a70*/  S2UR UR6, SR_CgaCtaId ;  /* 0x00000000000679c3 */ /* 0x000e620000008800 */
[----:B------:R-:W-:Y:S01]  /*0a80*/  UMOV UR7, 0x400 ;  /* 0x0000040000077882 */ /* 0x000fe20000000000 */
[----:B------:R-:W-:Y:S01]  /*0a90*/  UMOV UR5, 0x20 ;  /* 0x0000002000057882 */ /* 0x000fe20000000000 */
[----:B------:R-:W-:Y:S01]  /*0aa0*/  UMOV UR4, 0x80 ;  /* 0x0000008000047882 */ /* 0x000fe20000000000 */
[----:B------:R-:W-:-:S04]  /*0ab0*/  UIADD3 UR10, UPT, UPT, -UR5, 0x100000, URZ ;  /* 0x00100000050a7890 */ /* 0x000fc8000fffe1ff */
[----:B------:R-:W-:Y:S02]  /*0ac0*/  USHF.L.U32 UR11, UR10, 0xb, URZ ;  /* 0x0000000b0a0b7899 */ /* 0x000fe400080006ff */
[----:B------:R-:W-:Y:S02]  /*0ad0*/  USHF.L.U32 UR10, UR10, 0x1, URZ ;  /* 0x000000010a0a7899 */ /* 0x000fe400080006ff */
[----:B------:R-:W-:-:S04]  /*0ae0*/  UIADD3 UR4, UPT, UPT, -UR4, 0x100000, URZ ;  /* 0x0010000004047890 */ /* 0x000fc8000fffe1ff */
[----:B------:R-:W-:Y:S02]  /*0af0*/  USHF.L.U32 UR5, UR4, 0xb, URZ ;  /* 0x0000000b04057899 */ /* 0x000fe400080006ff */
[----:B------:R-:W-:Y:S01]  /*0b00*/  USHF.L.U32 UR4, UR4, 0x1, URZ ;  /* 0x0000000104047899 */ /* 0x000fe200080006ff */
[----:B------:R-:W-:Y:S01]  /*0b10*/  ELECT P0, URZ, PT ;  /* 0x0000000000ff782f */ /* 0x000fe20003800000 */
[----:B-1----:R-:W-:Y:S01]  /*0b20*/  ULEA UR6, UR6, UR7, 0x18 ;  /* 0x0000000706067291 */ /* 0x002fe2000f8ec0ff */
[----:B------:R-:W1:Y:S11]  /*0b30*/  FENCE.VIEW.ASYNC.S ;  /* 0x00000000000073c6 */ /* 0x000e760000000000 */
[----:B-1----:R1:W3:Y:S01]  /*0b40*/  SYNCS.EXCH.64 URZ, [UR6+0x220], UR10 ;  /* 0x0002200a06ff75b2 */ /* 0x0022e20008000100 */
[----:B------:R1:W4:Y:S01]  /*0b50*/  SYNCS.EXCH.64 URZ, [UR6+0x228], UR4 ;  /* 0x0002280406ff75b2 */ /* 0x0003220008000100 */
[----:B------:R-:W-:Y:S01]  /*0b60*/  NOP ;  /* 0x0000000000007918 */ /* 0x000fe20000000000 */
.L_x_11:
[----:B------:R-:W2:Y:S01]  /*0b70*/  SHFL.IDX PT, R2, R169, RZ, 0x1f ;  /* 0x00001fffa9027589 */ /* 0x000ea200000e0000 */
[----:B------:R-:W-:Y:S01]  /*0b80*/  NOP ;  /* 0x0000000000007918 */ /* 0x000fe20000000000 */
[----:B--2---:R-:W-:-:S13]  /*0b90*/  ISETP.NE.AND P0, PT, R2, 0x3, PT ;  /* 0x000000030200780c */ /* 0x004fda0003f05270 */
[----:B------:R-:W-:Y:S05]  /*0ba0*/  @P0 BRA `(.L_x_12) ;  /* 0x0000000000300947 */ /* 0x000fea0003800000 */
[----:B-1----:R-:W1:Y:S01]  /*0bb0*/  S2UR UR5, SR_CgaCtaId ;  /* 0x00000000000579c3 */ /* 0x002e620000008800 */
[----:B------:R-:W-:Y:S01]  /*0bc0*/  UMOV UR6, 0x400 ;  /* 0x0000040000067882 */ /* 0x000fe20000000000 */
[----:B------:R-:W-:Y:S01]  /*0bd0*/  UMOV UR4, 0x20 ;  /* 0x0000002000047882 */ /* 0x000fe20000000000 */
[----:B------:R-:W-:Y:S01]  /*0be0*/  ELECT P0, URZ, PT ;  /* 0x0000000000ff782f */ /* 0x000fe20003800000 */
[----:B-1----:R-:W-:Y:S02]  /*0bf0*/  ULEA UR5, UR5, UR6, 0x18 ;  /* 0x0000000605057291 */ /* 0x002fe4000f8ec0ff */
[----:B------:R-:W-:-:S04]  /*0c00*/  UIADD3 UR6, UPT, UPT, -UR4, 0x100000, URZ ;  /* 0x0010000004067890 */ /* 0x000fc8000fffe1ff */
[----:B------:R-:W-:Y:S02]  /*0c10*/  USHF.L.U32 UR7, UR6, 0xb, URZ ;  /* 0x0000000b06077899 */ /* 0x000fe400080006ff */
[----:B------:R-:W-:Y:S01]  /*0c20*/  USHF.L.U32 UR6, UR6, 0x1, URZ ;  /* 0x0000000106067899 */ /* 0x000fe200080006ff */
[----:B------:R-:W1:Y:S11]  /*0c30*/  FENCE.VIEW.ASYNC.S ;  /* 0x00000000000073c6 */ /* 0x000e760000000000 */
[----:B-1----:R2:W1:Y:S01]  /*0c40*/  SYNCS.EXCH.64 URZ, [UR5+0x230], UR6 ;  /* 0x0002300605ff75b2 */ /* 0x0024620008000100 */
[----:B------:R2:W1:Y:S02]  /*0c50*/  SYNCS.EXCH.64 URZ, [UR5+0x238], UR6 ;  /* 0x0002380605ff75b2 */ /* 0x0004640008000100 */
[----:B--2---:R-:W-:Y:S01]  /*0c60*/  NOP ;  /* 0x0000000000007918 */ /* 0x004fe20000000000 */
.L_x_12:
[----:B------:R-:W2:Y:S01]  /*0c70*/  SHFL.IDX PT, R2, R169, RZ, 0x1f ;  /* 0x00001fffa9027589 */ /* 0x000ea200000e0000 */
[----:B------:R-:W-:Y:S01]  /*0c80*/  NOP ;  /* 0x0000000000007918 */ /* 0x000fe20000000000 */
[----:B--2---:R-:W-:-:S13]  /*0c90*/  ISETP.NE.AND P0, PT, R2, 0x4, PT ;  /* 0x000000040200780c */ /* 0x004fda0003f05270 */
[----:B------:R-:W-:Y:S05]  /*0ca0*/  @P0 BRA `(.L_x_13) ;  /* 0x00000000004c0947 */ /* 0x000fea0003800000 */
[----:B-1----:R-:W1:Y:S01]  /*0cb0*/  S2UR UR5, SR_CgaCtaId ;  /* 0x00000000000579c3 */ /* 0x002e620000008800 */
[----:B------:R-:W-:Y:S01]  /*0cc0*/  UMOV UR7, 0x100 ;  /* 0x0000010000077882 */ /* 0x000fe20000000000 */
[----:B------:R-:W-:Y:S01]  /*0cd0*/  UMOV UR6, 0x400 ;  /* 0x0000040000067882 */ /* 0x000fe20000000000 */
[----:B------:R-:W-:Y:S01]  /*0ce0*/  USEL UR7, UR7, 0xe0, UP2 ;  /* 0x000000e007077887 */ /* 0x000fe20009000000 */
[----:B------:R-:W-:Y:S01]  /*0cf0*/  UMOV UR4, 0x1 ;  /* 0x0000000100047882 */ /* 0x000fe20000000000 */
[----:B------:R-:W-:Y:S01]  /*0d00*/  ELECT P0, URZ, PT ;  /* 0x0000000000ff782f */ /* 0x000fe20003800000 */
[----:B------:R-:W-:-:S04]  /*0d10*/  UIADD3 UR10, UPT, UPT, -UR4, 0x100000, URZ ;  /* 0x00100000040a7890 */ /* 0x000fc8000fffe1ff */
[----:B------:R-:W-:Y:S02]  /*0d20*/  USHF.L.U32 UR11, UR10, 0xb, URZ ;  /* 0x0000000b0a0b7899 */ /* 0x000fe400080006ff */
[----:B------:R-:W-:Y:S02]  /*0d30*/  USHF.L.U32 UR10, UR10, 0x1, URZ ;  /* 0x000000010a0a7899 */ /* 0x000fe400080006ff */
[----:B-1----:R-:W-:Y:S02]  /*0d40*/  ULEA UR5, UR5, UR6, 0x18 ;  /* 0x0000000605057291 */ /* 0x002fe4000f8ec0ff */
[----:B------:R-:W-:-:S04]  /*0d50*/  UIADD3 UR6, UPT, UPT, -UR7, 0x100000, URZ ;  /* 0x0010000007067890 */ /* 0x000fc8000fffe1ff */
[----:B------:R-:W-:Y:S02]  /*0d60*/  USHF.L.U32 UR7, UR6, 0xb, URZ ;  /* 0x0000000b06077899 */ /* 0x000fe400080006ff */
[----:B------:R-:W-:Y:S01]  /*0d70*/  USHF.L.U32 UR6, UR6, 0x1, URZ ;  /* 0x0000000106067899 */ /* 0x000fe200080006ff */
[----:B------:R-:W1:Y:S03]  /*0d80*/  FENCE.VIEW.ASYNC.S ;  /* 0x00000000000073c6 */ /* 0x000e660000000000 */
[----:B-1----:R2:W1:Y:S08]  /*0d90*/  SYNCS.EXCH.64 URZ, [UR5+0x240], UR10 ;  /* 0x0002400a05ff75b2 */ /* 0x0024700008000100 */
[----:B------:R2:W1:Y:S01]  /*0da0*/  SYNCS.EXCH.64 URZ, [UR5+0x250], UR6 ;  /* 0x0002500605ff75b2 */ /* 0x0004620008000100 */
[----:B------:R2:W1:Y:S01]  /*0db0*/  SYNCS.EXCH.64 URZ, [UR5+0x248], UR10 ;  /* 0x0002480a05ff75b2 */ /* 0x0004620008000100 */
[----:B------:R2:W1:Y:S02]  /*0dc0*/  SYNCS.EXCH.64 URZ, [UR5+0x258], UR6 ;  /* 0x0002580605ff75b2 */ /* 0x0004640008000100 */
[----:B--2---:R-:W-:Y:S01]  /*0dd0*/  NOP ;  /* 0x0000000000007918 */ /* 0x004fe20000000000 */
.L_x_13:
[----:B------:R-:W2:Y:S01]  /*0de0*/  SHFL.IDX PT, R2, R169, RZ, 0x1f ;  /* 0x00001fffa9027589 */ /* 0x000ea200000e0000 */
[----:B------:R-:W-:Y:S01]  /*0df0*/  NOP ;  /* 0x0000000000007918 */ /* 0x000fe20000000000 */
[----:B--2---:R-:W-:-:S13]  /*0e00*/  ISETP.NE.AND P0, PT, R2, 0x5, PT ;  /* 0x000000050200780c */ /* 0x004fda0003f05270 */
[----:B------:R-:W-:Y:S05]  /*0e10*/  @P0 BRA `(.L_x_14) ;  /* 0x0000000000580947 */ /* 0x000fea0003800000 */
[----:B-1----:R-:W1:Y:S01]  /*0e20*/  S2UR UR6, SR_CgaCtaId ;  /* 0x00000000000679c3 */ /* 0x002e620000008800 */
        /* <DEDUP_REMOVED lines=12> */
[----:B-1----:R2:W1:Y:S01]  /*0ef0*/  SYNCS.EXCH.64 URZ, [UR6+0x260], UR10 ;  /* 0x0002600a06ff75b2 */ /* 0x0024620008000100 */
[----:B------:R2:W1:Y:S01]  /*0f00*/  SYNCS.EXCH.64 URZ, [UR6+0x280], UR4 ;  /* 0x0002800406ff75b2 */ /* 0x0004620008000100 */
[----:B------:R2:W1:Y:S01]  /*0f10*/  SYNCS.EXCH.64 URZ, [UR6+0x268], UR10 ;  /* 0x0002680a06ff75b2 */ /* 0x0004620008000100 */
[----:B------:R2:W1:Y:S01]  /*0f20*/  SYNCS.EXCH.64 URZ, [UR6+0x288], UR4 ;  /* 0x0002880406ff75b2 */ /* 0x0004620008000100 */
[----:B------:R2:W1:Y:S01]  /*0f30*/  SYNCS.EXCH.64 URZ, [UR6+0x270], UR10 ;  /* 0x0002700a06ff75b2 */ /* 0x0004620008000100 */
[----:B------:R2:W1:Y:S01]  /*0f40*/  SYNCS.EXCH.64 URZ, [UR6+0x290], UR4 ;  /* 0x0002900406ff75b2 */ /* 0x0004620008000100 */
[----:B------:R2:W1:Y:S01]  /*0f50*/  SYNCS.EXCH.64 URZ, [UR6+0x278], UR10 ;  /* 0x0002780a06ff75b2 */ /* 0x0004620008000100 */
[----:B------:R2:W1:Y:S02]  /*0f60*/  SYNCS.EXCH.64 URZ, [UR6+0x298], UR4 ;  /* 0x0002980406ff75b2 */ /* 0x0004640008000100 */
[----:B--2---:R-:W-:Y:S01]  /*0f70*/  NOP ;  /* 0x0000000000007918 */ /* 0x004fe20000000000 */
.L_x_14:
        /* <DEDUP_REMOVED lines=14> */
[----:B------:R2:W1:Y:S01]  /*1060*/  SYNCS.EXCH.64 URZ, [UR5+0x2b0], UR6 ;  /* 0x0002b00605ff75b2 */ /* 0x0004620008000100 */
[----:B------:R2:W1:Y:S01]  /*1070*/  SYNCS.EXCH.64 URZ, [UR5+0x2a8], UR6 ;  /* 0x0002a80605ff75b2 */ /* 0x0004620008000100 */
[----:B------:R2:W1:Y:S02]  /*1080*/  SYNCS.EXCH.64 URZ, [UR5+0x2b8], UR6 ;  /* 0x0002b80605ff75b2 */ /* 0x0004640008000100 */
[----:B--2---:R-:W-:Y:S01]  /*1090*/  NOP ;  /* 0x0000000000007918 */ /* 0x004fe20000000000 */
.L_x_15:
[----:B-1----:R-:W1:Y:S01]  /*10a0*/  S2UR UR5, SR_CTAID.X ;  /* 0x00000000000579c3 */ /* 0x002e620000002500 */
[----:B------:R-:W-:-:S05]  /*10b0*/  CS2R.32 R165, SR_CgaSize ;  /* 0x0000000000a57805 */ /* 0x000fca0000008a00 */
[----:B------:R-:W-:-:S05]  /*10c0*/  IMAD R165, R165, -0xa0, RZ ;  /* 0xffffff60a5a57824 */ /* 0x000fca00078e02ff */
[----:B------:R-:W-:-:S14]  /*10d0*/  R2UR UR7, R165 ;  /* 0x00000000a50772ca */ /* 0x000fdc00000e0000 */
[----:B------:R-:W2:Y:S01]  /*10e0*/  LDCU UR7, c[0x0][UR7+0x2b0] ;  /* 0x00005600070777ac */ /* 0x000ea20008000800 */
[----:B------:R-:W-:Y:S01]  /*10f0*/  NOP ;  /* 0x0000000000007918 */ /* 0x000fe20000000000 */
[----:B------:R-:W-:-:S05]  /*1100*/  CS2R.32 R165, SR_CgaSize ;  /* 0x0000000000a57805 */ /* 0x000fca0000008a00 */
[----:B------:R-:W-:-:S05]  /*1110*/  IMAD R165, R165, -0xa0, RZ ;  /* 0xffffff60a5a57824 */ /* 0x000fca00078e02ff */
[----:B------:R-:W-:-:S14]  /*1120*/  R2UR UR6, R165 ;  /* 0x00000000a50672ca */ /* 0x000fdc00000e0000 */
[----:B------:R-:W3:Y:S01]  /*1130*/  LDCU UR6, c[0x0][UR6+0x2b4] ;  /* 0x00005680060677ac */ /* 0x000ee20008000800 */
[----:B------:R-:W4:Y:S08]  /*1140*/  S2UR UR4, SR_CTAID.Y ;  /* 0x00000000000479c3 */ /* 0x000f300000002600 */
[----:B------:R-:W3:Y:S01]  /*1150*/  LDC R9, c[0x0][0xb24] ;  /* 0x0002c900ff097b82 */ /* 0x000ee20000000800 */
[----:B-1----:R-:W-:-:S02]  /*1160*/  I2FP.F32.U32 R5, UR5 ;  /* 0x0000000500057c45 */ /* 0x002fc40008201000 */
[----:B------:R-:W-:-:S05]  /*1170*/  CS2R.32 R3, SR_CgaSize ;  /* 0x0000000000037805 */ /* 0x000fca0000008a00 */
[----:B------:R-:W-:-:S06]  /*1180*/  IMAD R3, R3, -0xa0, RZ ;  /* 0xffffff6003037824 */ /* 0x000fcc00078e02ff */
[----:B------:R-:W1:Y:S01]  /*1190*/  LDC R3, c[0x0][R3+0x2a0] ;  /* 0x0000a80003037b82 */ /* 0x000e620000000800 */
[----:B------:R-:W-:Y:S01]  /*11a0*/  MOV R165, UR5 ;  /* 0x0000000500a57c02 */ /* 0x000fe20008000f00 */
[----:B--2---:R-:W-:Y:S01]  /*11b0*/  FMUL R5, R5, UR7 ;  /* 0x0000000705057c20 */ /* 0x004fe20008400000 */
[----:B----4-:R-:W-:Y:S02]  /*11c0*/  I2FP.F32.U32 R4, UR4 ;  /* 0x0000000400047c45 */ /* 0x010fe40008201000 */
[----:B------:R-:W-:-:S05]  /*11d0*/  CS2R.32 R2, SR_CgaSize ;  /* 0x0000000000027805 */ /* 0x000fca0000008a00 */
[----:B------:R-:W-:-:S06]  /*11e0*/  IMAD R2, R2, -0xa0, RZ ;  /* 0xffffff6002027824 */ /* 0x000fcc00078e02ff */
[----:B------:R-:W2:Y:S01]  /*11f0*/  LDC R2, c[0x0][R2+0x2a4] ;  /* 0x0000a90002027b82 */ /* 0x000ea20000000800 */
[----:B------:R-:W4:Y:S01]  /*1200*/  F2I.U32.TRUNC.NTZ R154, R5 ;  /* 0x00000005009a7305 */ /* 0x000f22000020f000 */
[----:B------:R-:W-:Y:S01]  /*1210*/  MOV R155, UR4 ;  /* 0x00000004009b7c02 */ /* 0x000fe20008000f00 */
[----:B---3--:R-:W-:-:S05]  /*1220*/  FMUL R4, R4, UR6 ;  /* 0x0000000604047c20 */ /* 0x008fca0008400000 */
[----:B------:R-:W-:Y:S01]  /*1230*/  BAR.SYNC.DEFER_BLOCKING 0x0 ;  /* 0x0000000000007b1d */ /* 0x000fe20000010000 */
[----:B------:R-:W-:-:S05]  /*1240*/  ISETP.GE.AND P0, PT, R9, 0x1, PT ;  /* 0x000000010900780c */ /* 0x000fca0003f06270 */
[----:B------:R-:W3:Y:S02]  /*1250*/  F2I.U32.TRUNC.NTZ R143, R4 ;  /* 0x00000004008f7305 */ /* 0x000ee4000020f000 */
[----:B------:R-:W2:Y:S01]  /*1260*/  S2UR UR36, SR_CTAID.Z ;  /* 0x00000000002479c3 */ /* 0x000ea20000002700 */
[----:B----4-:R-:W-:-:S05]  /*1270*/  IADD3 R154, PT, PT, -R154, RZ, RZ ;  /* 0x000000ff9a9a7210 */ /* 0x010fca0007ffe1ff */
[----:B-1----:R-:W-:Y:S01]  /*1280*/  IMAD R154, R3, R154, UR5 ;  /* 0x00000005039a7e24 */ /* 0x002fe2000f8e029a */
[----:B---3--:R-:W-:-:S05]  /*1290*/  IADD3 R143, PT, PT, -R143, RZ, RZ ;  /* 0x000000ff8f8f7210 */ /* 0x008fca0007ffe1ff */
[----:B--2---:R-:W-:Y:S01]  /*12a0*/  IMAD R143, R2, R143, UR4 ;  /* 0x00000004028f7e24 */ /* 0x004fe2000f8e028f */
[----:B------:R-:W-:Y:S06]  /*12b0*/  @!P0 BRA `(.L_x_16) ;  /* 0x0000000000b88947 */ /* 0x000fec0003800000 */
[----:B------:R-:W1:Y:S01]  /*12c0*/  LDC.64 R4, c[0x0][0xb18] ;  /* 0x0002c600ff047b82 */ /* 0x000e620000000a00 */
[----:B------:R-:W-:-:S07]  /*12d0*/  ISETP.NE.AND P0, PT, R9, 0x1, PT ;  /* 0x000000010900780c */ /* 0x000fce0003f05270 */
[----:B------:R-:W2:Y:S08]  /*12e0*/  LDC R10, c[0x0][0xb0c] ;  /* 0x0002c300ff0a7b82 */ /* 0x000eb00000000800 */
[----:B------:R-:W3:Y:S08]  /*12f0*/  LDC R11, c[0x0][0x370] ;  /* 0x0000dc00ff0b7b82 */ /* 0x000ef00000000800 */
[----:B------:R-:W4:Y:S01]  /*1300*/  LDC R12, c[0x0][0x374] ;  /* 0x0000dd00ff0c7b82 */ /* 0x000f220000000800 */
[----:B-1----:R-:W-:-:S07]  /*1310*/  ISETP.NE.AND P1, PT, R4, 0x1, PT ;  /* 0x000000010400780c */ /* 0x002fce0003f25270 */
[----:B------:R-:W3:Y:S01]  /*1320*/  LDC.64 R6, c[0x0][0xb10] ;  /* 0x0002c400ff067b82 */ /* 0x000ee20000000a00 */
[----:B--2---:R-:W-:-:S07]  /*1330*/  ISETP.NE.AND P2, PT, R10, 0x1, PT ;  /* 0x000000010a00780c */ /* 0x004fce0003f45270 */
[----:B------:R-:W1:Y:S08]  /*1340*/  LDC R8, c[0x0][0xb20] ;  /* 0x0002c800ff087b82 */ /* 0x000e700000000800 */
[----:B------:R-:W2:Y:S01]  /*1350*/  LDC.64 R2, c[0x0][0xb28] ;  /* 0x0002ca00ff027b82 */ /* 0x000ea20000000a00 */
[----:B----4-:R-:W-:-:S04]  /*1360*/  IMAD.HI.U32 R13, R12, R5, RZ ;  /* 0x000000050c0d7227 */ /* 0x010fc800078e00ff */
[----:B------:R-:W-:-:S04]  /*1370*/  IMAD.HI.U32 R5, R155, R5, RZ ;  /* 0x000000059b057227 */ /* 0x000fc800078e00ff */
[----:B---3--:R-:W-:-:S04]  /*1380*/  IMAD.HI.U32 R14, R11, R6, RZ ;  /* 0x000000060b0e7227 */ /* 0x008fc800078e00ff */
[----:B------:R-:W-:Y:S01]  /*1390*/  IMAD.HI.U32 R16, R165, R6, RZ ;  /* 0x00000006a5107227 */ /* 0x000fe200078e00ff */
[-C--:B------:R-:W-:Y:S02]  /*13a0*/  @P2 SHF.R.U32.HI R11, RZ, R7.reuse, R14 ;  /* 0x00000007ff0b2219 */ /* 0x080fe4000001160e */
[-C--:B-1----:R-:W-:Y:S02]  /*13b0*/  @P1 SHF.R.U32.HI R12, RZ, R8.reuse, R13 ;  /* 0x00000008ff0c1219 */ /* 0x082fe4000001160d */
[----:B------:R-:W-:Y:S02]  /*13c0*/  SHF.R.U32.HI R8, RZ, R8, R5 ;  /* 0x00000008ff087219 */ /* 0x000fe40000011605 */
[----:B------:R-:W-:Y:S02]  /*13d0*/  SHF.R.U32.HI R16, RZ, R7, R16 ;  /* 0x00000007ff107219 */ /* 0x000fe40000011610 */
[----:B------:R-:W-:Y:S01]  /*13e0*/  SEL R5, R155, R8, !P1 ;  /* 0x000000089b057207 */ /* 0x000fe20004800000 */
[----:B--2---:R-:W-:Y:S01]  /*13f0*/  IMAD.HI.U32 R14, R12, R2, RZ ;  /* 0x000000020c0e7227 */ /* 0x004fe200078e00ff */
[----:B------:R-:W-:-:S03]  /*1400*/  SEL R7, R165, R16, !P2 ;  /* 0x00000010a5077207 */ /* 0x000fc60005000000 */
[----:B------:R-:W-:Y:S01]  /*1410*/  IMAD.HI.U32 R6, R11, R2, RZ ;  /* 0x000000020b067227 */ /* 0x000fe200078e00ff */
[----:B------:R-:W-:-:S04]  /*1420*/  @P0 SHF.R.U32.HI R12, RZ, R3, R14 ;  /* 0x00000003ff0c0219 */ /* 0x000fc8000001160e */
[----:B------:R-:W-:Y:S01]  /*1430*/  @P0 SHF.R.U32.HI R11, RZ, R3, R6 ;  /* 0x00000003ff0b0219 */ /* 0x000fe20000011606 */
[----:B------:R-:W-:-:S04]  /*1440*/  IMAD R12, R12, R9, RZ ;  /* 0x000000090c0c7224 */ /* 0x000fc800078e02ff */
[----:B------:R-:W-:Y:S01]  /*1450*/  IMAD R6, R11, R9, RZ ;  /* 0x000000090b067224 */ /* 0x000fe200078e02ff */
[----:B------:R-:W-:-:S04]  /*1460*/  ISETP.GE.AND P1, PT, R5, R12, PT ;  /* 0x0000000c0500720c */ /* 0x000fc80003f26270 */
[----:B------:R-:W-:Y:S01]  /*1470*/  ISETP.GE.OR P1, PT, R7, R6, P1 ;  /* 0x000000060700720c */ /* 0x000fe20000f26670 */
[----:B------:R-:W-:-:S05]  /*1480*/  IMAD.HI.U32 R6, R5, R2, RZ ;  /* 0x0000000205067227 */ /* 0x000fca00078e00ff */
[----:B------:R-:W-:-:S04]  /*1490*/  SHF.R.U32.HI R6, RZ, R3, R6 ;  /* 0x00000003ff067219 */ /* 0x000fc80000011606 */
[----:B------:R-:W-:-:S03]  /*14a0*/  SEL R6, R5, R6, !P0 ;  /* 0x0000000605067207 */ /* 0x000fc60004000000 */
[----:B------:R-:W-:Y:S01]  /*14b0*/  @!P1 IMAD.HI.U32 R8, R7, R2, RZ ;  /* 0x0000000207089227 */ /* 0x000fe200078e00ff */
[----:B------:R-:W-:-:S04]  /*14c0*/  IADD3 R2, PT, PT, -R6, RZ, RZ ;  /* 0x000000ff06027210 */ /* 0x000fc80007ffe1ff */
[----:B------:R-:W-:Y:S01]  /*14d0*/  @!P1 SHF.R.U32.HI R8, RZ, R3, R8 ;  /* 0x00000003ff089219 */ /* 0x000fe20000011608 */
[----:B------:R-:W-:-:S03]  /*14e0*/  IMAD R2, R9, R2, R5 ;  /* 0x0000000209027224 */ /* 0x000fc600078e0205 */
[----:B------:R-:W-:Y:S02]  /*14f0*/  @!P1 SEL R3, R7, R8, !P0 ;  /* 0x0000000807039207 */ /* 0x000fe40004000000 */
[----:B------:R-:W-:-:S03]  /*1500*/  IADD3 R8, PT, PT, -R5, RZ, RZ ;  /* 0x000000ff05087210 */ /* 0x000fc60007ffe1ff */
[--C-:B------:R-:W-:Y:S02]  /*1510*/  @!P1 IMAD.IADD R6, R6, 0x1, -R3.reuse ;  /* 0x0000000106069824 */ /* 0x100fe400078e0a03 */
[----:B------:R-:W-:Y:S01]  /*1520*/  @!P1 IMAD R3, R2, R11, R3 ;  /* 0x0000000b02039224 */ /* 0x000fe200078e0203 */
[----:B------:R-:W-:Y:S01]  /*1530*/  IADD3 R2, PT, PT, -R7, RZ, RZ ;  /* 0x000000ff07027210 */ /* 0x000fe20007ffe1ff */
[----:B------:R-:W-:Y:S02]  /*1540*/  @!P1 IMAD R5, R6, R9, R7 ;  /* 0x0000000906059224 */ /* 0x000fe400078e0207 */
[----:B------:R-:W-:Y:S02]  /*1550*/  IMAD R8, R4, R8, R155 ;  /* 0x0000000804087224 */ /* 0x000fe400078e029b */
[----:B------:R-:W-:Y:S02]  /*1560*/  @!P1 IMAD.MOV.U32 R7, RZ, RZ, R3 ;  /* 0x000000ffff079224 */ /* 0x000fe400078e0003 */
[----:B------:R-:W-:-:S02]  /*1570*/  IMAD R2, R10, R2, R165 ;  /* 0x000000020a027224 */ /* 0x000fc400078e02a5 */
[----:B------:R-:W-:Y:S02]  /*1580*/  IMAD R155, R5, R4, R8 ;  /* 0x00000004059b7224 */ /* 0x000fe400078e0208 */
[----:B------:R-:W-:Y:S02]  /*1590*/  IMAD R165, R7, R10, R2 ;  /* 0x0000000a07a57224 */ /* 0x000fe400078e0202 */
.L_x_16:
[----:B------:R-:W1:Y:S01]  /*15a0*/  LDCU UR4, c[0x0][0xb30] ;  /* 0x00016600ff0477ac */ /* 0x000e620008000800 */
[----:B------:R-:W2:Y:S08]  /*15b0*/  S2UR UR37, SR_CgaCtaId ;  /* 0x00000000002579c3 */ /* 0x000eb00000008800 */
[----:B------:R-:W3:Y:S01]  /*15c0*/  LDC R72, c[0x0][0xb24] ;  /* 0x0002c900ff487b82 */ /* 0x000ee20000000800 */
[----:B-1----:R-:W-:-:S09]  /*15d0*/  UISETP.NE.AND UP1, UPT, UR4, 0x1, UPT ;  /* 0x000000010400788c */ /* 0x002fd2000bf25270 */
[----:B--2---:R-:W-:Y:S05]  /*15e0*/  BRA.U UP1, `(.L_x_17) ;  /* 0x0000000101407547 */ /* 0x004fea000b800000 */
[----:B------:R-:W1:Y:S08]  /*15f0*/  LDC.64 R4, c[0x0][0xb10] ;  /* 0x0002c400ff047b82 */ /* 0x000e700000000a00 */
[----:B------:R-:W2:Y:S08]  /*1600*/  LDC.64 R2, c[0x0][0xb18] ;  /* 0x0002c600ff027b82 */ /* 0x000eb00000000a00 */
[----:B------:R-:W4:Y:S08]  /*1610*/  LDC R6, c[0x0][0xb20] ;  /* 0x0002c800ff067b82 */ /* 0x000f300000000800 */
[----:B------:R-:W3:Y:S01]  /*1620*/  LDC R8, c[0x0][0xb0c] ;  /* 0x0002c300ff087b82 */ /* 0x000ee20000000800 */
[----:B-1----:R-:W-:-:S05]  /*1630*/  IMAD.HI.U32 R4, R165, R4, RZ ;  /* 0x00000004a5047227 */ /* 0x002fca00078e00ff */
[----:B------:R-:W-:Y:S01]  /*1640*/  SHF.R.U32.HI R4, RZ, R5, R4 ;  /* 0x00000005ff047219 */ /* 0x000fe20000011604 */
[----:B--2---:R-:W-:Y:S01]  /*1650*/  IMAD.HI.U32 R3, R155, R3, RZ ;  /* 0x000000039b037227 */ /* 0x004fe200078e00ff */
[----:B------:R-:W-:-:S04]  /*1660*/  ISETP.NE.AND P0, PT, R2, 0x1, PT ;  /* 0x000000010200780c */ /* 0x000fc80003f05270 */
[----:B----4-:R-:W-:-:S04]  /*1670*/  SHF.R.U32.HI R6, RZ, R6, R3 ;  /* 0x00000006ff067219 */ /* 0x010fc80000011603 */
[----:B------:R-:W-:Y:S02]  /*1680*/  SEL R3, R155, R6, !P0 ;  /* 0x000000069b037207 */ /* 0x000fe40004000000 */
[----:B---3--:R-:W-:-:S04]  /*1690*/  ISETP.NE.AND P1, PT, R8, 0x1, PT ;  /* 0x000000010800780c */ /* 0x008fc80003f25270 */
[----:B------:R-:W-:-:S05]  /*16a0*/  SEL R4, R165, R4, !P1 ;  /* 0x00000004a5047207 */ /* 0x000fca0004800000 */
[----:B------:R-:W-:Y:S02]  /*16b0*/  IMAD.IADD R5, R3, 0x1, -R4 ;  /* 0x0000000103057824 */ /* 0x000fe400078e0a04 */
[----:B------:R-:W-:Y:S02]  /*16c0*/  IMAD.IADD R3, R4, 0x1, -R3 ;  /* 0x0000000104037824 */ /* 0x000fe400078e0a03 */
[----:B------:R-:W-:Y:S02]  /*16d0*/  IMAD R165, R5, R8, R165 ;  /* 0x0000000805a57224 */ /* 0x000fe400078e02a5 */
[----:B------:R-:W-:-:S07]  /*16e0*/  IMAD R155, R3, R2, R155 ;  /* 0x00000002039b7224 */ /* 0x000fce00078e029b */
.L_x_17:
[----:B------:R-:W-:Y:S01]  /*16f0*/  BAR.SYNC.DEFER_BLOCKING 0x0 ;  /* 0x0000000000007b1d */ /* 0x000fe20000010000 */
[----:B------:R-:W-:Y:S01]  /*1700*/  UISETP.NE.AND UP1, UPT, UR8, 0x2, UPT ;  /* 0x000000020800788c */ /* 0x000fe2000bf25270 */
[----:B------:R-:W-:Y:S02]  /*1710*/  ISETP.NE.OR P5, PT, R0, 0x2, !P5 ;  /* 0x000000020000780c */ /* 0x000fe40006fa5670 */
[----:B------:R-:W-:-:S06]  /*1720*/  LOP3.LUT R2, R166, 0x1f, RZ, 0xc0, !PT ;  /* 0x0000001fa6027812 */ /* 0x000fcc00078ec0ff */
[----:B------:R-:W-:Y:S05]  /*1730*/  BRA.U UP1, `(.L_x_18) ;  /* 0x0000002101947547 */ /* 0x000fea000b800000 */
[----:B------:R-:W1:Y:S01]  /*1740*/  LDCU UR13, c[0x0][0x38c] ;  /* 0x00007180ff0d77ac */ /* 0x000e620008000800 */
[----:B------:R-:W2:Y:S01]  /*1750*/  LDC R9, c[0x0][0x370] ;  /* 0x0000dc00ff097b82 */ /* 0x000ea20000000800 */
[----:B------:R-:W-:Y:S01]  /*1760*/  PLOP3.LUT P1, PT, PT, PT, UP2, 0x80, 0x8 ;  /* 0x000000000008781c */ /* 0x000fe20003f2f028 */
[----:B------:R-:W-:Y:S01]  /*1770*/  IMAD.MOV.U32 R15, RZ, RZ, 0x1 ;  /* 0x00000001ff0f7424 */ /* 0x000fe200078e00ff */
[----:B------:R-:W-:Y:S01]  /*1780*/  ISETP.EQ.OR P4, PT, R2, RZ, P5 ;  /* 0x000000ff0200720c */ /* 0x000fe20002f82670 */
[----:B------:R-:W-:Y:S01]  /*1790*/  IMAD.MOV.U32 R14, RZ, RZ, RZ ;  /* 0x000000ffff0e7224 */ /* 0x000fe200078e00ff */
[----:B------:R-:W-:Y:S02]  /*17a0*/  PLOP3.LUT P1, PT, P1, PT, PT, 0x8, 0x80 ;  /* 0x000000000080781c */ /* 0x000fe40000f2e170 */
[----:B------:R-:W-:Y:S01]  /*17b0*/  CS2R R12, SRZ ;  /* 0x00000000000c7805 */ /* 0x000fe2000001ff00 */
[----:B------:R-:W-:Y:S01]  /*17c0*/  IMAD.MOV.U32 R10, RZ, RZ, 0x1 ;  /* 0x00000001ff0a7424 */ /* 0x000fe200078e00ff */
[----:B------:R-:W4:Y:S01]  /*17d0*/  LDC R0, c[0x0][0x374] ;  /* 0x0000dd00ff007b82 */ /* 0x000f220000000800 */
[----:B------:R-:W2:Y:S01]  /*17e0*/  LDCU.64 UR22, c[0x0][0x348] ;  /* 0x00006900ff1677ac */ /* 0x000ea20008000a00 */
[----:B------:R-:W-:Y:S01]  /*17f0*/  UMOV UR6, URZ ;  /* 0x000000ff00067c82 */ /* 0x000fe20008000000 */
[----:B-1----:R-:W-:-:S04]  /*1800*/  UIADD3 UR5, UPT, UPT, UR13, 0x1f, URZ ;  /* 0x0000001f0d057890 */ /* 0x002fc8000fffe0ff */
[----:B------:R-:W-:-:S04]  /*1810*/  USHF.R.S32.HI UR4, URZ, 0x1f, UR5 ;  /* 0x0000001fff047899 */ /* 0x000fc80008011405 */
[----:B------:R-:W-:-:S04]  /*1820*/  ULEA.HI UR4, UR4, UR5, URZ, 0x5 ;  /* 0x0000000504047291 */ /* 0x000fc8000f8f28ff */
[----:B------:R-:W-:Y:S02]  /*1830*/  USHF.R.S32.HI UR15, URZ, 0x5, UR4 ;  /* 0x00000005ff0f7899 */ /* 0x000fe40008011404 */
[----:B------:R-:W-:Y:S02]  /*1840*/  UIADD3 UR4, UPT, UPT, UR13, -0x1, URZ ;  /* 0xffffffff0d047890 */ /* 0x000fe4000fffe0ff */
[----:B------:R-:W-:Y:S02]  /*1850*/  UISETP.LT.U32.AND UP0, UPT, UR15, 0x22, UPT ;  /* 0x000000220f00788c */ /* 0x000fe4000bf01070 */
[----:B------:R-:W-:Y:S02]  /*1860*/  UISETP.GE.U32.AND UP1, UPT, UR4, -0x3f, UPT ;  /* 0xffffffc10400788c */ /* 0x000fe4000bf26070 */
[----:B------:R-:W-:Y:S02]  /*1870*/  USEL UR14, UR15, 0x22, UP0 ;  /* 0x000000220f0e7887 */ /* 0x000fe40008000000 */
[----:B------:R-:W-:-:S02]  /*1880*/  UIADD3 UR13, UPT, UPT, UR13, 0x3e, URZ ;  /* 0x0000003e0d0d7890 */ /* 0x000fc4000fffe0ff */
[----:B------:R-:W-:Y:S02]  /*1890*/  UIADD3 UR5, UPT, UPT, UR14, -0x1, URZ ;  /* 0xffffffff0e057890 */ /* 0x000fe4000fffe0ff */
[----:B------:R-:W-:-:S03]  /*18a0*/  UIADD3 UR7, UPT, UPT, UR15, -UR14, URZ ;  /* 0x8000000e0f077290 */ /* 0x000fc6000fffe0ff */
[----:B------:R-:W-:-:S04]  /*18b0*/  @UP1 UIADD3 UR5, UPT, UPT, UR14, URZ, URZ ;  /* 0x000000ff0e051290 */ /* 0x000fc8000fffe0ff */
[----:B--2---:R-:W-:-:S12]  /*18c0*/  UIADD3 UR5, UPT, UPT, UR5, 0x1, URZ ;  /* 0x0000000105057890 */ /* 0x004fd8000fffe0ff */
.L_x_36:
[----:B------:R-:W-:Y:S01]  /*18d0*/  UISETP.NE.AND UP0, UPT, UR37, URZ, UPT ;  /* 0x000000ff2500728c */ /* 0x000fe2000bf05270 */
[----:B------:R-:W1:Y:S08]  /*18e0*/  S2UR UR37, SR_CgaCtaId ;  /* 0x00000000002579c3 */ /* 0x000e700000008800 */
[----:B------:R-:W-:Y:S05]  /*18f0*/  BRA.U UP0, `(.L_x_19) ;  /* 0x0000000100347547 */ /* 0x000fea000b800000 */
[----:B------:R-:W2:Y:S01]  /*1900*/  S2R R2, SR_CgaCtaId ;  /* 0x0000000000027919 */ /* 0x000ea20000008800 */
[----:B------:R-:W-:-:S04]  /*1910*/  MOV R3, 0x400 ;  /* 0x0000040000037802 */ /* 0x000fc80000000f00 */
[----:B--2---:R-:W-:Y:S02]  /*1920*/  LEA R3, R2, R3, 0x18 ;  /* 0x0000000302037211 */ /* 0x004fe400078ec0ff */
[----:B------:R-:W-:-:S03]  /*1930*/  SHF.L.U32 R2, R10, 0x1f, RZ ;  /* 0x0000001f0a027819 */ /* 0x000fc600000006ff */
[----:B------:R-:W-:-:S04]  /*1940*/  IMAD R3, R12, 0x8, R3 ;  /* 0x000000080c037824 */ /* 0x000fc800078e0203 */
[----:B------:R-:W2:Y:S02]  /*1950*/  SYNCS.PHASECHK.TRANS64.TRYWAIT P0, [R3+URZ+0x2b0], R2 ;  /* 0x0002b002030075a7 */ /* 0x000ea400080011ff */
[----:B--2---:R-:W-:Y:S05]  /*1960*/  @!P0 BRA `(.L_x_20) ;  /* 0x0000006000d48947 */ /* 0x004fea0003800000 */
.L_x_126:
[----:B------:R-:W-:Y:S01]  /*1970*/  VIADD R12, R12, 0x1 ;  /* 0x000000010c0c7836 */ /* 0x000fe20000000000 */
[----:B------:R2:W-:Y:S04]  /*1980*/  SYNCS.ARRIVE.TRANS64.A1T0 RZ, [R3+URZ+0x2a0], RZ ;  /* 0x0002a0ff03ff79a7 */ /* 0x0005e800081000ff */
[----:B------:R-:W-:-:S04]  /*1990*/  ISETP.NE.AND P0, PT, R12, 0x2, PT ;  /* 0x000000020c00780c */ /* 0x000fc80003f05270 */
[----:B------:R-:W-:Y:S02]  /*19a0*/  SEL R12, R12, RZ, P0 ;  /* 0x000000ff0c0c7207 */ /* 0x000fe40000000000 */
[----:B--2---:R-:W-:-:S04]  /*19b0*/  SEL R3, RZ, 0x1, P0 ;  /* 0x00000001ff037807 */ /* 0x004fc80000000000 */
[----:B------:R-:W-:-:S07]  /*19c0*/  LOP3.LUT R10, R10, R3, RZ, 0x3c, !PT ;  /* 0x000000030a0a7212 */ /* 0x000fce00078e3cff */
.L_x_19:
[----:B------:R-:W-:Y:S01]  /*19d0*/  UMOV UR4, 0x400 ;  /* 0x0000040000047882 */ /* 0x000fe20000000000 */
[----:B------:R-:W-:Y:S01]  /*19e0*/  SHF.L.U32 R2, R15, 0x1f, RZ ;  /* 0x0000001f0f027819 */ /* 0x000fe200000006ff */
[----:B-1----:R-:W-:Y:S01]  /*19f0*/  ULEA UR4, UR37, UR4, 0x18 ;  /* 0x0000000425047291 */ /* 0x002fe2000f8ec0ff */
[----:B------:R-:W-:Y:S01]  /*1a00*/  R2UR UR35, R165 ;  /* 0x00000000a52372ca */ /* 0x000fe200000e0000 */
[----:B------:R-:W-:Y:S01]  /*1a10*/  UISETP.GE.U32.AND UP0, UPT, UR13, 0x3f, UPT ;  /* 0x0000003f0d00788c */ /* 0x000fe2000bf06070 */
[----:B------:R-:W-:Y:S01]  /*1a20*/  R2UR UR11, R155 ;  /* 0x000000009b0b72ca */ /* 0x000fe200000e0000 */
[----:B------:R-:W-:Y:S01]  /*1a30*/  ULEA UR8, UR6, UR4, 0x3 ;  /* 0x0000000406087291 */ /* 0x000fe2000f8e18ff */
[----:B------:R-:W-:-:S08]  /*1a40*/  UMOV UR24, URZ ;  /* 0x000000ff00187c82 */ /* 0x000fd00008000000 */
[----:B------:R1:W2:Y:S01]  /*1a50*/  SYNCS.PHASECHK.TRANS64.TRYWAIT P0, [UR8+0x110], R2 ;  /* 0x00011002ff0075a7 */ /* 0x0002a20008001108 */
[----:B------:R-:W-:Y:S02]  /*1a60*/  USHF.L.U32 UR35, UR35, 0x7, URZ ;  /* 0x0000000723237899 */ /* 0x000fe400080006ff */
[----:B------:R-:W-:Y:S01]  /*1a70*/  USHF.L.U32 UR11, UR11, 0x6, URZ ;  /* 0x000000060b0b7899 */ /* 0x000fe200080006ff */
[----:B------:R-:W-:Y:S11]  /*1a80*/  BRA.U !UP0, `(.L_x_21) ;  /* 0x0000000108a87547 */ /* 0x000ff6000b800000 */
[----:B------:R-:W-:Y:S01]  /*1a90*/  UMOV UR16, URZ ;  /* 0x000000ff00107c82 */ /* 0x000fe20008000000 */
[----:B------:R-:W-:-:S05]  /*1aa0*/  UMOV UR17, UR6 ;  /* 0x0000000600117c82 */ /* 0x000fca0008000000 */
.L_x_26:
[----:B-1----:R-:W-:Y:S01]  /*1ab0*/  ULEA UR33, UR17, UR4, 0x3 ;  /* 0x0000000411217291 */ /* 0x002fe2000f8e18ff */
[----:B--2---:R-:W-:Y:S01]  /*1ac0*/  @!P5 MOV R3, 0x1800 ;  /* 0x000018000003d802 */ /* 0x004fe20000000f00 */
[----:B--2---:R-:W-:Y:S10]  /*1ad0*/  @P0 BRA `(.L_x_22) ;  /* 0x00000000000c0947 */ /* 0x004ff40003800000 */
[----:B------:R-:W-:-:S04]  /*1ae0*/  SHF.L.U32 R5, R15, 0x1f, RZ ;  /* 0x0000001f0f057819 */ /* 0x000fc800000006ff */
[----:B------:R-:W2:Y:S02]  /*1af0*/  SYNCS.PHASECHK.TRANS64.TRYWAIT P0, [UR33+0x110], R5 ;  /* 0x00011005ff0075a7 */ /* 0x000ea40008001121 */
[----:B--2---:R-:W-:Y:S05]  /*1b00*/  @!P0 BRA `(.L_x_23) ;  /* 0x0000006000808947 */ /* 0x004fea0003800000 */
.L_x_22:
[----:B------:R2:W-:Y:S01]  /*1b10*/  @!P5 SYNCS.ARRIVE.TRANS64 RZ, [UR33], R3 ;  /* 0x00000003ffffd9a7 */ /* 0x0005e20008000021 */
[----:B------:R-:W-:Y:S04]  /*1b20*/  BSSY.RECONVERGENT B0, `(.L_x_24) ;  /* 0x0000003000007945 */ /* 0x000fe80003800200 */
[----:B------:R-:W-:Y:S05]  /*1b30*/  @P4 BRA `(.L_x_25) ;  /* 0x0000000000044947 */ /* 0x000fea0003800000 */
[----:B------:R-:W-:Y:S05]  /*1b40*/  BPT.TRAP 0x1 ;  /* 0x000000040000795c */ /* 0x000fea0000300000 */
.L_x_25:
[----:B------:R-:W-:Y:S05]  /*1b50*/  BSYNC.RECONVERGENT B0 ;  /* 0x0000000000007941 */ /* 0x000fea0003800200 */
.L_x_24:
[----:B------:R-:W-:Y:S02]  /*1b60*/  UIADD3 UR6, UPT, UPT, UR17, 0x1, URZ ;  /* 0x0000000111067890 */ /* 0x000fe4000fffe0ff */
[----:B------:R-:W-:Y:S02]  /*1b70*/  ULEA UR32, UR17, UR4, 0xc ;  /* 0x0000000411207291 */ /* 0x000fe4000f8e60ff */
[----:B------:R-:W-:Y:S02]  /*1b80*/  UISETP.NE.AND UP0, UPT, UR6, 0x22, UPT ;  /* 0x000000220600788c */ /* 0x000fe4000bf05270 */
[----:B------:R-:W-:Y:S02]  /*1b90*/  UIADD3 UR26, UP1, UPT, UR22, 0x80, URZ ;  /* 0x00000080161a7890 */ /* 0x000fe4000ff3e0ff */
[----:B------:R-:W-:Y:S02]  /*1ba0*/  USEL UR9, URZ, 0x1, UP0 ;  /* 0x00000001ff097887 */ /* 0x000fe40008000000 */
[----:B------:R-:W-:-:S02]  /*1bb0*/  USEL UR6, UR6, URZ, UP0 ;  /* 0x000000ff06067287 */ /* 0x000fc40008000000 */
[----:B------:R-:W-:Y:S02]  /*1bc0*/  UIADD3 UR20, UP0, UPT, UR22, 0x180, URZ ;  /* 0x0000018016147890 */ /* 0x000fe4000ff1e0ff */
[----:B------:R-:W-:Y:S01]  /*1bd0*/  ULEA UR8, UR6, UR4, 0x3 ;  /* 0x0000000406087291 */ /* 0x000fe2000f8e18ff */
[----:B------:R-:W-:Y:S01]  /*1be0*/  LOP3.LUT R15, R15, UR9, RZ, 0x3c, !PT ;  /* 0x000000090f0f7c12 */ /* 0x000fe2000f8e3cff */
[----:B------:R-:W-:Y:S02]  /*1bf0*/  USHF.L.U32 UR34, UR16, 0x5, URZ ;  /* 0x0000000510227899 */ /* 0x000fe400080006ff */
[----:B------:R-:W-:Y:S01]  /*1c00*/  UIADD3.X UR27, UPT, UPT, URZ, UR23, URZ, UP1, !UPT ;  /* 0x00000017ff1b7290 */ /* 0x000fe20008ffe4ff */
[----:B-1----:R-:W-:Y:S01]  /*1c10*/  SHF.L.U32 R2, R15, 0x1f, RZ ;  /* 0x0000001f0f027819 */ /* 0x002fe200000006ff */
[----:B------:R-:W-:Y:S02]  /*1c20*/  UIADD3 UR32, UPT, UPT, UR32, 0x4600, URZ ;  /* 0x0000460020207890 */ /* 0x000fe4000fffe0ff */
[----:B------:R-:W-:Y:S01]  /*1c30*/  UIADD3.X UR21, UPT, UPT, URZ, UR23, URZ, UP0, !UPT ;  /* 0x00000017ff157290 */ /* 0x000fe200087fe4ff */
[----:B------:R1:W1:Y:S01]  /*1c40*/  SYNCS.PHASECHK.TRANS64.TRYWAIT P0, [UR8+0x110], R2 ;  /* 0x00011002ff0075a7 */ /* 0x0002620008001108 */
[----:B------:R-:W-:Y:S01]  /*1c50*/  ULEA UR8, UR17, UR4, 0xb ;  /* 0x0000000411087291 */ /* 0x000fe2000f8e58ff */
[----:B------:R-:W-:Y:S01]  /*1c60*/  UMOV UR18, 0x0 ;  /* 0x0000000000127882 */ /* 0x000fe20000000000 */
[----:B------:R-:W-:-:S02]  /*1c70*/  UMOV UR19, 0x10000000 ;  /* 0x1000000000137882 */ /* 0x000fc40000000000 */
[----:B------:R-:W-:Y:S01]  /*1c80*/  UIADD3 UR8, UPT, UPT, UR8, 0x26600, URZ ;  /* 0x0002660008087890 */ /* 0x000fe2000fffe0ff */
[----:B------:R1:W-:Y:S01]  /*1c90*/  UTMALDG.3D [UR32], [UR26], desc[UR18] ;  /* 0x000012201a0075b4 */ /* 0x0003e20008011000 */
[----:B------:R-:W-:Y:S01]  /*1ca0*/  UMOV UR12, UR36 ;  /* 0x00000024000c7c82 */ /* 0x000fe20008000000 */
[----:B------:R-:W-:Y:S01]  /*1cb0*/  UMOV UR9, UR33 ;  /* 0x0000002100097c82 */ /* 0x000fe20008000000 */
[----:B------:R-:W-:Y:S01]  /*1cc0*/  UMOV UR10, UR34 ;  /* 0x00000022000a7c82 */ /* 0x000fe20008000000 */
[----:B------:R-:W-:Y:S01]  /*1cd0*/  UIADD3 UR16, UPT, UPT, UR16, 0x1, URZ ;  /* 0x0000000110107890 */ /* 0x000fe2000fffe0ff */
[----:B------:R-:W-:Y:S01]  /*1ce0*/  UMOV UR24, UR5 ;  /* 0x0000000500187c82 */ /* 0x000fe20008000000 */
[----:B------:R-:W-:Y:S02]  /*1cf0*/  UMOV UR17, UR6 ;  /* 0x0000000600117c82 */ /* 0x000fe40008000000 */
[----:B------:R1:W-:Y:S01]  /*1d00*/  UTMALDG.3D [UR8], [UR20], desc[UR18] ;  /* 0x00001208140075b4 */ /* 0x0003e20008011000 */
[----:B------:R-:W-:-:S09]  /*1d10*/  UISETP.NE.AND UP0, UPT, UR16, UR5, UPT ;  /* 0x000000051000728c */ /* 0x000fd2000bf05270 */
[----:B------:R-:W-:Y:S05]  /*1d20*/  BRA.U UP0, `(.L_x_26) ;  /* 0xfffffffd00607547 */ /* 0x000fea000b83ffff */
.L_x_21:
[----:B-1----:R-:W-:Y:S01]  /*1d30*/  ULEA UR8, UR6, UR4, 0x3 ;  /* 0x0000000406087291 */ /* 0x002fe2000f8e18ff */
[----:B------:R-:W-:Y:S01]  /*1d40*/  SHF.L.U32 R2, R15, 0x1f, RZ ;  /* 0x0000001f0f027819 */ /* 0x000fe200000006ff */
[----:B------:R-:W-:Y:S01]  /*1d50*/  @!P1 SYNCS.ARRIVE.TRANS64.A1T0 RZ, [UR4+0x238], RZ ;  /* 0x000238ffffff99a7 */ /* 0x000fe20008100004 */
[----:B------:R-:W-:-:S06]  /*1d60*/  UISETP.GT.AND UP0, UPT, UR15, UR14, UPT ;  /* 0x0000000e0f00728c */ /* 0x000fcc000bf04270 */
[----:B--2---:R1:W2:Y:S03]  /*1d70*/  SYNCS.PHASECHK.TRANS64.TRYWAIT P0, [UR8+0x110], R2 ;  /* 0x00011002ff0075a7 */ /* 0x0042a60008001108 */
[----:B------:R-:W-:Y:S05]  /*1d80*/  BRA.U !UP0, `(.L_x_27) ;  /* 0x0000000108ac7547 */ /* 0x000fea000b800000 */
[----:B------:R-:W-:Y:S01]  /*1d90*/  UIADD3 UR21, UPT, UPT, UR7, UR24, URZ ;  /* 0x0000001807157290 */ /* 0x000fe2000fffe0ff */
[----:B------:R-:W-:-:S11]  /*1da0*/  UMOV UR25, UR6 ;  /* 0x0000000600197c82 */ /* 0x000fd60008000000 */
.L_x_32:
[----:B-1----:R-:W-:Y:S01]  /*1db0*/  ULEA UR17, UR25, UR4, 0x3 ;  /* 0x0000000419117291 */ /* 0x002fe2000f8e18ff */
[----:B--2---:R-:W-:Y:S01]  /*1dc0*/  @!P5 MOV R3, 0x1800 ;  /* 0x000018000003d802 */ /* 0x004fe20000000f00 */
[----:B--2---:R-:W-:Y:S10]  /*1dd0*/  @P0 BRA `(.L_x_28) ;  /* 0x00000000000c0947 */ /* 0x004ff40003800000 */
[----:B------:R-:W-:-:S04]  /*1de0*/  SHF.L.U32 R5, R15, 0x1f, RZ ;  /* 0x0000001f0f057819 */ /* 0x000fc800000006ff */
[----:B------:R-:W2:Y:S02]  /*1df0*/  SYNCS.PHASECHK.TRANS64.TRYWAIT P0, [UR17+0x110], R5 ;  /* 0x00011005ff0075a7 */ /* 0x000ea40008001111 */
[----:B--2---:R-:W-:Y:S05]  /*1e00*/  @!P0 BRA `(.L_x_29) ;  /* 0x0000005c00d88947 */ /* 0x004fea0003800000 */
.L_x_28:
[----:B------:R2:W-:Y:S01]  /*1e10*/  @!P5 SYNCS.ARRIVE.TRANS64 RZ, [UR17], R3 ;  /* 0x00000003ffffd9a7 */ /* 0x0005e20008000011 */
[----:B------:R-:W-:Y:S04]  /*1e20*/  BSSY.RECONVERGENT B0, `(.L_x_30) ;  /* 0x0000003000007945 */ /* 0x000fe80003800200 */
[----:B------:R-:W-:Y:S05]  /*1e30*/  @P4 BRA `(.L_x_31) ;  /* 0x0000000000044947 */ /* 0x000fea0003800000 */
[----:B------:R-:W-:Y:S05]  /*1e40*/  BPT.TRAP 0x1 ;  /* 0x000000040000795c */ /* 0x000fea0000300000 */
.L_x_31:
[----:B------:R-:W-:Y:S05]  /*1e50*/  BSYNC.RECONVERGENT B0 ;  /* 0x0000000000007941 */ /* 0x000fea0003800200 */
.L_x_30:
        /* <DEDUP_REMOVED lines=10> */
[----:B------:R-:W-:Y:S01]  /*1f00*/  UIADD3 UR16, UPT, UPT, UR16, 0x4600, URZ ;  /* 0x0000460010107890 */ /* 0x000fe2000fffe0ff */
[----:B-1----:R-:W-:Y:S01]  /*1f10*/  SHF.L.U32 R2, R15, 0x1f, RZ ;  /* 0x0000001f0f027819 */ /* 0x002fe200000006ff */
[----:B------:R-:W-:Y:S02]  /*1f20*/  UIADD3.X UR31, UPT, UPT, URZ, UR23, URZ, UP1, !UPT ;  /* 0x00000017ff1f7290 */ /* 0x000fe40008ffe4ff */
[----:B------:R-:W-:Y:S01]  /*1f30*/  UIADD3.X UR29, UPT, UPT, URZ, UR23, URZ, UP0, !UPT ;  /* 0x00000017ff1d7290 */ /* 0x000fe200087fe4ff */
[----:B------:R1:W1:Y:S01]  /*1f40*/  SYNCS.PHASECHK.TRANS64.TRYWAIT P0, [UR8+0x110], R2 ;  /* 0x00011002ff0075a7 */ /* 0x0002620008001108 */
[----:B------:R-:W-:Y:S01]  /*1f50*/  ULEA UR8, UR25, UR4, 0xb ;  /* 0x0000000419087291 */ /* 0x000fe2000f8e58ff */
[----:B------:R-:W-:Y:S01]  /*1f60*/  UMOV UR26, 0x0 ;  /* 0x00000000001a7882 */ /* 0x000fe20000000000 */
[----:B------:R-:W-:-:S02]  /*1f70*/  UMOV UR27, 0x10000000 ;  /* 0x10000000001b7882 */ /* 0x000fc40000000000 */
[----:B------:R-:W-:Y:S01]  /*1f80*/  UIADD3 UR8, UPT, UPT, UR8, 0x26600, URZ ;  /* 0x0002660008087890 */ /* 0x000fe2000fffe0ff */
[----:B------:R-:W-:Y:S01]  /*1f90*/  UMOV UR19, UR35 ;  /* 0x0000002300137c82 */ /* 0x000fe20008000000 */
[----:B------:R-:W-:Y:S01]  /*1fa0*/  UMOV UR20, UR36 ;  /* 0x0000002400147c82 */ /* 0x000fe20008000000 */
[----:B------:R-:W-:Y:S01]  /*1fb0*/  UMOV UR12, UR36 ;  /* 0x00000024000c7c82 */ /* 0x000fe20008000000 */
[----:B------:R-:W-:Y:S01]  /*1fc0*/  UMOV UR9, UR17 ;  /* 0x0000001100097c82 */ /* 0x000fe20008000000 */
[----:B------:R-:W-:Y:S01]  /*1fd0*/  UMOV UR10, UR18 ;  /* 0x00000012000a7c82 */ /* 0x000fe20008000000 */
[----:B------:R1:W-:Y:S01]  /*1fe0*/  UTMALDG.3D [UR16], [UR30], desc[UR26] ;  /* 0x00001a101e0075b4 */ /* 0x0003e20008011000 */
[----:B------:R-:W-:Y:S01]  /*1ff0*/  UIADD3 UR24, UPT, UPT, UR24, 0x1, URZ ;  /* 0x0000000118187890 */ /* 0x000fe2000fffe0ff */
[----:B------:R-:W-:-:S03]  /*2000*/  UMOV UR25, UR6 ;  /* 0x0000000600197c82 */ /* 0x000fc60008000000 */
[----:B------:R-:W-:Y:S01]  /*2010*/  UISETP.NE.AND UP0, UPT, UR24, UR21, UPT ;  /* 0x000000151800728c */ /* 0x000fe2000bf05270 */
[----:B------:R1:W-:Y:S08]  /*2020*/  UTMALDG.3D [UR8], [UR28], desc[UR26] ;  /* 0x00001a081c0075b4 */ /* 0x0003f00008011000 */
[----:B------:R-:W-:Y:S05]  /*2030*/  BRA.U UP0, `(.L_x_32) ;  /* 0xfffffffd005c7547 */ /* 0x000fea000b83ffff */
.L_x_27:
[C---:B-1----:R-:W-:Y:S01]  /*2040*/  LEA R2, R14.reuse, UR4, 0x3 ;  /* 0x000000040e027c11 */ /* 0x042fe2000f8e18ff */
[----:B------:R-:W-:Y:S01]  /*2050*/  NOP ;  /* 0x0000000000007918 */ /* 0x000fe20000000000 */
[----:B--2---:R-:W-:Y:S02]  /*2060*/  SHF.L.U32 R3, R13, 0x1f, RZ ;  /* 0x0000001f0d037819 */ /* 0x004fe400000006ff */
[----:B------:R-:W-:Y:S02]  /*2070*/  LEA R4, R14, UR4, 0x4 ;  /* 0x000000040e047c11 */ /* 0x000fe4000f8e20ff */
[----:B------:R-:W1:Y:S02]  /*2080*/  SYNCS.PHASECHK.TRANS64.TRYWAIT P0, [R2+URZ+0x240], R3 ;  /* 0x00024003020075a7 */ /* 0x000e6400080011ff */
[----:B-1----:R-:W-:Y:S05]  /*2090*/  @!P0 BRA `(.L_x_33) ;  /* 0x0000005c004c8947 */ /* 0x002fea0003800000 */
.L_x_129:
[----:B------:R-:W2:Y:S01]  /*20a0*/  LDS.128 R4, [R4+0x2d0] ;  /* 0x0002d00004047984 */ /* 0x000ea20000000c00 */
[----:B---3--:R-:W-:Y:S01]  /*20b0*/  ISETP.GE.AND P0, PT, R72, 0x1, PT ;  /* 0x000000014800780c */ /* 0x008fe20003f06270 */
[----:B-1----:R-:W-:Y:S01]  /*20c0*/  VIADD R2, R2, 0x250 ;  /* 0x0000025002027836 */ /* 0x002fe20000000000 */
[----:B------:R-:W-:Y:S01]  /*20d0*/  @!PT LDS RZ, [RZ] ;  /* 0x00000000fffff984 */ /* 0x000fe20000000800 */
[----:B------:R-:W-:Y:S01]  /*20e0*/  @!PT LDS RZ, [RZ] ;  /* 0x00000000fffff984 */ /* 0x000fe20000000800 */
[----:B------:R-:W-:Y:S01]  /*20f0*/  @!PT LDS RZ, [RZ] ;  /* 0x00000000fffff984 */ /* 0x000fe20000000800 */
[----:B------:R-:W-:Y:S01]  /*2100*/  @!PT LDS RZ, [RZ] ;  /* 0x00000000fffff984 */ /* 0x000fe20000000800 */
[----:B------:R1:W-:Y:S06]  /*2110*/  MEMBAR.ALL.CTA ;  /* 0x0000000000007992 */ /* 0x0003ec0000008000 */
[----:B-1----:R-:W1:Y:S01]  /*2120*/  FENCE.VIEW.ASYNC.S ;  /* 0x00000000000073c6 */ /* 0x002e620000000000 */
[----:B------:R-:W-:-:S04]  /*2130*/  PRMT R2, RZ, 0x654, R2 ;  /* 0x00000654ff027816 */ /* 0x000fc80000000002 */
[----:B-1----:R1:W-:Y:S01]  /*2140*/  SYNCS.ARRIVE.TRANS64.RED.A1T0 RZ, [R2+URZ], RZ ;  /* 0x000000ff02ff79a7 */ /* 0x0023e200081004ff */
[----:B--2---:R-:W-:-:S13]  /*2150*/  LOP3.LUT P2, RZ, R6, 0x1, RZ, 0xc0, !PT ;  /* 0x0000000106ff7812 */ /* 0x004fda000784c0ff */
[----:B------:R-:W-:Y:S01]  /*2160*/  @P2 SHF.R.U32.HI R3, RZ, 0x10, R5 ;  /* 0x00000010ff032819 */ /* 0x000fe20000011605 */
[----:B------:R-:W-:Y:S01]  /*2170*/  VOTEU.ANY UP0, P2 ;  /* 0x0000000000ff7886 */ /* 0x000fe20001000100 */
[----:B------:R-:W-:Y:S02]  /*2180*/  @P2 MOV R11, R4 ;  /* 0x00000004000b2202 */ /* 0x000fe40000000f00 */
[----:B------:R-:W-:Y:S02]  /*2190*/  @P2 R2UR.BROADCAST UR8, R3 ;  /* 0x00000000030822ca */ /* 0x000fe400008e0000 */
[----:B------:R-:W-:-:S11]  /*21a0*/  @P2 LOP3.LUT R8, R5, 0xffff, RZ, 0xc0, !PT ;  /* 0x0000ffff05082812 */ /* 0x000fd600078ec0ff */
[----:B------:R-:W-:Y:S01]  /*21b0*/  @UP0 UMOV UR36, UR8 ;  /* 0x0000000800240c82 */ /* 0x000fe20008000000 */
[----:B-1----:R-:W-:Y:S05]  /*21c0*/  @!P0 BRA `(.L_x_34) ;  /* 0x0000000000b88947 */ /* 0x002fea0003800000 */
[----:B------:R-:W4:Y:S01]  /*21d0*/  LDC.64 R4, c[0x0][0xb18] ;  /* 0x0002c600ff047b82 */ /* 0x000f220000000a00 */
[----:B------:R-:W-:-:S07]  /*21e0*/  ISETP.NE.AND P3, PT, R72, 0x1, PT ;  /* 0x000000014800780c */ /* 0x000fce0003f65270 */
[----:B------:R-:W1:Y:S08]  /*21f0*/  LDC.64 R6, c[0x0][0xb10] ;  /* 0x0002c400ff067b82 */ /* 0x000e700000000a00 */
[----:B------:R-:W2:Y:S08]  /*2200*/  LDC R16, c[0x0][0xb20] ;  /* 0x0002c800ff107b82 */ /* 0x000eb00000000800 */
[----:B------:R-:W3:Y:S01]  /*2210*/  LDC R18, c[0x0][0xb0c] ;  /* 0x0002c300ff127b82 */ /* 0x000ee20000000800 */
[----:B----4-:R-:W-:Y:S01]  /*2220*/  IMAD.HI.U32 R17, R0, R5, RZ ;  /* 0x0000000500117227 */ /* 0x010fe200078e00ff */
[----:B------:R-:W-:-:S03]  /*2230*/  ISETP.NE.AND P0, PT, R4, 0x1, PT ;  /* 0x000000010400780c */ /* 0x000fc60003f05270 */
[----:B------:R-:W-:-:S03]  /*2240*/  IMAD.HI.U32 R5, R8, R5, RZ ;  /* 0x0000000508057227 */ /* 0x000fc600078e00ff */
[----:B------:R-:W4:Y:S01]  /*2250*/  LDC.64 R2, c[0x0][0xb28] ;  /* 0x0002ca00ff027b82 */ /* 0x000f220000000a00 */
[----:B-1----:R-:W-:-:S04]  /*2260*/  IMAD.HI.U32 R20, R9, R6, RZ ;  /* 0x0000000609147227 */ /* 0x002fc800078e00ff */
[----:B------:R-:W-:Y:S01]  /*2270*/  IMAD.HI.U32 R22, R11, R6, RZ ;  /* 0x000000060b167227 */ /* 0x000fe200078e00ff */
[----:B------:R-:W-:Y:S02]  /*2280*/  SHF.R.U32.HI R20, RZ, R7, R20 ;  /* 0x00000007ff147219 */ /* 0x000fe40000011614 */
[-C--:B--2---:R-:W-:Y:S02]  /*2290*/  SHF.R.U32.HI R17, RZ, R16.reuse, R17 ;  /* 0x00000010ff117219 */ /* 0x084fe40000011611 */
[----:B------:R-:W-:Y:S02]  /*22a0*/  SHF.R.U32.HI R5, RZ, R16, R5 ;  /* 0x00000010ff057219 */ /* 0x000fe40000011605 */
[----:B------:R-:W-:Y:S02]  /*22b0*/  SEL R17, R0, R17, !P0 ;  /* 0x0000001100117207 */ /* 0x000fe40004000000 */
[----:B------:R-:W-:Y:S02]  /*22c0*/  SHF.R.U32.HI R22, RZ, R7, R22 ;  /* 0x00000007ff167219 */ /* 0x000fe40000011616 */
[----:B---3--:R-:W-:-:S02]  /*22d0*/  ISETP.NE.AND P1, PT, R18, 0x1, PT ;  /* 0x000000011200780c */ /* 0x008fc40003f25270 */
[----:B------:R-:W-:Y:S02]  /*22e0*/  SEL R5, R8, R5, !P0 ;  /* 0x0000000508057207 */ /* 0x000fe40004000000 */
[----:B------:R-:W-:Y:S02]  /*22f0*/  SEL R19, R9, R20, !P1 ;  /* 0x0000001409137207 */ /* 0x000fe40004800000 */
[----:B------:R-:W-:Y:S01]  /*2300*/  SEL R7, R11, R22, !P1 ;  /* 0x000000160b077207 */ /* 0x000fe20004800000 */
[----:B----4-:R-:W-:-:S04]  /*2310*/  IMAD.HI.U32 R20, R17, R2, RZ ;  /* 0x0000000211147227 */ /* 0x010fc800078e00ff */
[----:B------:R-:W-:Y:S01]  /*2320*/  IMAD.HI.U32 R6, R19, R2, RZ ;  /* 0x0000000213067227 */ /* 0x000fe200078e00ff */
[----:B------:R-:W-:-:S04]  /*2330*/  @P3 SHF.R.U32.HI R17, RZ, R3, R20 ;  /* 0x00000003ff113219 */ /* 0x000fc80000011614 */
[----:B------:R-:W-:Y:S01]  /*2340*/  @P3 SHF.R.U32.HI R19, RZ, R3, R6 ;  /* 0x00000003ff133219 */ /* 0x000fe20000011606 */
[----:B------:R-:W-:-:S04]  /*2350*/  IMAD R17, R72, R17, RZ ;  /* 0x0000001148117224 */ /* 0x000fc800078e02ff */
[----:B------:R-:W-:Y:S01]  /*2360*/  IMAD R6, R72, R19, RZ ;  /* 0x0000001348067224 */ /* 0x000fe200078e02ff */
[C---:B------:R-:W-:Y:S02]  /*2370*/  ISETP.GE.AND P0, PT, R5.reuse, R17, PT ;  /* 0x000000110500720c */ /* 0x040fe40003f06270 */
[----:B------:R-:W-:Y:S02]  /*2380*/  IADD3 R17, PT, PT, -R5, RZ, RZ ;  /* 0x000000ff05117210 */ /* 0x000fe40007ffe1ff */
[----:B------:R-:W-:Y:S01]  /*2390*/  ISETP.GE.OR P0, PT, R7, R6, P0 ;  /* 0x000000060700720c */ /* 0x000fe20000706670 */
[----:B------:R-:W-:-:S04]  /*23a0*/  IMAD.HI.U32 R6, R5, R2, RZ ;  /* 0x0000000205067227 */ /* 0x000fc800078e00ff */
[----:B------:R-:W-:Y:S01]  /*23b0*/  IMAD R8, R4, R17, R8 ;  /* 0x0000001104087224 */ /* 0x000fe200078e0208 */
[----:B------:R-:W-:-:S04]  /*23c0*/  SHF.R.U32.HI R6, RZ, R3, R6 ;  /* 0x00000003ff067219 */ /* 0x000fc80000011606 */
[----:B------:R-:W-:-:S03]  /*23d0*/  SEL R6, R5, R6, !P3 ;  /* 0x0000000605067207 */ /* 0x000fc60005800000 */
[----:B------:R-:W-:-:S04]  /*23e0*/  @!P0 IMAD.HI.U32 R16, R7, R2, RZ ;  /* 0x0000000207108227 */ /* 0x000fc800078e00ff */
[----:B------:R-:W-:Y:S01]  /*23f0*/  IMAD.MOV R2, RZ, RZ, -R6 ;  /* 0x000000ffff027224 */ /* 0x000fe200078e0a06 */
[----:B------:R-:W-:-:S03]  /*2400*/  @!P0 SHF.R.U32.HI R16, RZ, R3, R16 ;  /* 0x00000003ff108219 */ /* 0x000fc60000011610 */
[----:B------:R-:W-:Y:S01]  /*2410*/  IMAD R2, R72, R2, R5 ;  /* 0x0000000248027224 */ /* 0x000fe200078e0205 */
[----:B------:R-:W-:-:S05]  /*2420*/  @!P0 SEL R3, R7, R16, !P3 ;  /* 0x0000001007038207 */ /* 0x000fca0005800000 */
[--C-:B------:R-:W-:Y:S02]  /*2430*/  @!P0 IMAD.IADD R6, R6, 0x1, -R3.reuse ;  /* 0x0000000106068824 */ /* 0x100fe400078e0a03 */
[----:B------:R-:W-:Y:S01]  /*2440*/  @!P0 IMAD R3, R2, R19, R3 ;  /* 0x0000001302038224 */ /* 0x000fe200078e0203 */
[----:B------:R-:W-:Y:S01]  /*2450*/  IADD3 R2, PT, PT, -R7, RZ, RZ ;  /* 0x000000ff07027210 */ /* 0x000fe20007ffe1ff */
[----:B------:R-:W-:Y:S02]  /*2460*/  @!P0 IMAD R5, R72, R6, R7 ;  /* 0x0000000648058224 */ /* 0x000fe400078e0207 */
[----:B------:R-:W-:Y:S02]  /*2470*/  @!P0 IMAD.MOV.U32 R7, RZ, RZ, R3 ;  /* 0x000000ffff078224 */ /* 0x000fe400078e0003 */
[----:B------:R-:W-:Y:S02]  /*2480*/  IMAD R2, R18, R2, R11 ;  /* 0x0000000212027224 */ /* 0x000fe400078e020b */
[----:B------:R-:W-:-:S02]  /*2490*/  IMAD R8, R5, R4, R8 ;  /* 0x0000000405087224 */ /* 0x000fc400078e0208 */
[----:B------:R-:W-:Y:S02]  /*24a0*/  IMAD R11, R7, R18, R2 ;  /* 0x00000012070b7224 */ /* 0x000fe400078e0202 */
.L_x_34:
[----:B------:R-:W1:Y:S02]  /*24b0*/  LDCU UR8, c[0x0][0xb30] ;  /* 0x00016600ff0877ac */ /* 0x000e640008000800 */
[----:B-1----:R-:W-:-:S09]  /*24c0*/  UISETP.NE.AND UP0, UPT, UR8, 0x1, UPT ;  /* 0x000000010800788c */ /* 0x002fd2000bf05270 */
[----:B------:R-:W-:Y:S05]  /*24d0*/  BRA.U UP0, `(.L_x_35) ;  /* 0x0000000100407547 */ /* 0x000fea000b800000 */
[----:B------:R-:W1:Y:S08]  /*24e0*/  LDC.64 R4, c[0x0][0xb10] ;  /* 0x0002c400ff047b82 */ /* 0x000e700000000a00 */
[----:B------:R-:W2:Y:S08]  /*24f0*/  LDC.64 R2, c[0x0][0xb18] ;  /* 0x0002c600ff027b82 */ /* 0x000eb00000000a00 */
[----:B------:R-:W3:Y:S08]  /*2500*/  LDC R6, c[0x0][0xb20] ;  /* 0x0002c800ff067b82 */ /* 0x000ef00000000800 */
[----:B------:R-:W4:Y:S01]  /*2510*/  LDC R16, c[0x0][0xb0c] ;  /* 0x0002c300ff107b82 */ /* 0x000f220000000800 */
[----:B-1----:R-:W-:-:S05]  /*2520*/  IMAD.HI.U32 R4, R11, R4, RZ ;  /* 0x000000040b047227 */ /* 0x002fca00078e00ff */
[----:B------:R-:W-:Y:S01]  /*2530*/  SHF.R.U32.HI R4, RZ, R5, R4 ;  /* 0x00000005ff047219 */ /* 0x000fe20000011604 */
[----:B--2---:R-:W-:Y:S01]  /*2540*/  IMAD.HI.U32 R3, R8, R3, RZ ;  /* 0x0000000308037227 */ /* 0x004fe200078e00ff */
[----:B------:R-:W-:-:S04]  /*2550*/  ISETP.NE.AND P0, PT, R2, 0x1, PT ;  /* 0x000000010200780c */ /* 0x000fc80003f05270 */
[----:B---3--:R-:W-:-:S04]  /*2560*/  SHF.R.U32.HI R3, RZ, R6, R3 ;  /* 0x00000006ff037219 */ /* 0x008fc80000011603 */
[----:B------:R-:W-:Y:S02]  /*2570*/  SEL R3, R8, R3, !P0 ;  /* 0x0000000308037207 */ /* 0x000fe40004000000 */
[----:B----4-:R-:W-:-:S04]  /*2580*/  ISETP.NE.AND P1, PT, R16, 0x1, PT ;  /* 0x000000011000780c */ /* 0x010fc80003f25270 */
[----:B------:R-:W-:-:S05]  /*2590*/  SEL R4, R11, R4, !P1 ;  /* 0x000000040b047207 */ /* 0x000fca0004800000 */
[----:B------:R-:W-:Y:S02]  /*25a0*/  IMAD.IADD R5, R3, 0x1, -R4 ;  /* 0x0000000103057824 */ /* 0x000fe400078e0a04 */
[----:B------:R-:W-:Y:S02]  /*25b0*/  IMAD.IADD R3, R4, 0x1, -R3 ;  /* 0x0000000104037824 */ /* 0x000fe400078e0a03 */
[----:B------:R-:W-:Y:S02]  /*25c0*/  IMAD R11, R5, R16, R11 ;  /* 0x00000010050b7224 */ /* 0x000fe400078e020b */
[----:B------:R-:W-:-:S07]  /*25d0*/  IMAD R8, R3, R2, R8 ;  /* 0x0000000203087224 */ /* 0x000fce00078e0208 */
.L_x_35:
[----:B------:R-:W-:Y:S01]  /*25e0*/  VIADD R14, R14, 0x1 ;  /* 0x000000010e0e7836 */ /* 0x000fe20000000000 */
[----:B------:R-:W-:Y:S01]  /*25f0*/  PLOP3.LUT P1, PT, PT, PT, PT, 0x80, 0x8 ;  /* 0x000000000008781c */ /* 0x000fe20003f2f070 */
[----:B------:R-:W-:Y:S02]  /*2600*/  IMAD.IADD R165, R11, 0x1, R154 ;  /* 0x000000010ba57824 */ /* 0x000fe400078e029a */
[----:B------:R-:W-:Y:S01]  /*2610*/  IMAD.IADD R155, R8, 0x1, R143 ;  /* 0x00000001089b7824 */ /* 0x000fe200078e028f */
[----:B------:R-:W-:-:S04]  /*2620*/  ISETP.NE.AND P0, PT, R14, 0x2, PT ;  /* 0x000000020e00780c */ /* 0x000fc80003f05270 */
[----:B------:R-:W-:Y:S02]  /*2630*/  SEL R2, RZ, 0x1, P0 ;  /* 0x00000001ff027807 */ /* 0x000fe40000000000 */
[----:B------:R-:W-:Y:S02]  /*2640*/  SEL R14, R14, RZ, P0 ;  /* 0x000000ff0e0e7207 */ /* 0x000fe40000000000 */
[----:B------:R-:W-:Y:S01]  /*2650*/  LOP3.LUT R13, R13, R2, RZ, 0x3c, !PT ;  /* 0x000000020d0d7212 */ /* 0x000fe200078e3cff */
[----:B------:R-:W-:Y:S06]  /*2660*/  @P2 BRA `(.L_x_36) ;  /* 0xfffffff000982947 */ /* 0x000fec000383ffff */
[----:B------:R-:W-:Y:S01]  /*2670*/  UIADD3 UR4, UPT, UPT, UR4, 0x110, URZ ;  /* 0x0000011004047890 */ /* 0x000fe2000fffe0ff */
[----:B------:R-:W-:-:S03]  /*2680*/  SHF.L.U32 R3, R15, 0x1f, RZ ;  /* 0x0000001f0f037819 */ /* 0x000fc600000006ff */
[----:B------:R-:W-:-:S09]  /*2690*/  ULEA UR5, UR6, UR4, 0x3 ;  /* 0x0000000406057291 */ /* 0x000fd2000f8e18ff */
[----:B------:R-:W1:Y:S02]  /*26a0*/  SYNCS.PHASECHK.TRANS64.TRYWAIT P0, [UR5], R3 ;  /* 0x00000003ff0075a7 */ /* 0x000e640008001105 */
[----:B-1----:R-:W-:Y:S05]  /*26b0*/  @!P0 BRA `(.L_x_37) ;  /* 0x0000005400d88947 */ /* 0x002fea0003800000 */
.L_x_131:
[----:B------:R-:W-:-:S04]  /*26c0*/  UIADD3 UR6, UPT, UPT, UR6, 0x1, URZ ;  /* 0x0000000106067890 */ /* 0x000fc8000fffe0ff */
[----:B------:R-:W-:-:S04]  /*26d0*/  UISETP.NE.AND UP0, UPT, UR6, 0x22, UPT ;  /* 0x000000220600788c */ /* 0x000fc8000bf05270 */
[----:B------:R-:W-:Y:S02]  /*26e0*/  USEL UR7, URZ, 0x1, UP0 ;  /* 0x00000001ff077887 */ /* 0x000fe40008000000 */
[----:B------:R-:W-:-:S04]  /*26f0*/  USEL UR6, UR6, URZ, UP0 ;  /* 0x000000ff06067287 */ /* 0x000fc80008000000 */
[----:B------:R-:W-:Y:S01]  /*2700*/  ULEA UR5, UR6, UR4, 0x3 ;  /* 0x0000000406057291 */ /* 0x000fe2000f8e18ff */
[----:B------:R-:W-:-:S04]  /*2710*/  LOP3.LUT R2, R15, UR7, RZ, 0x3c, !PT ;  /* 0x000000070f027c12 */ /* 0x000fc8000f8e3cff */
[----:B-1----:R-:W-:-:S04]  /*2720*/  SHF.L.U32 R3, R2, 0x1f, RZ ;  /* 0x0000001f02037819 */ /* 0x002fc800000006ff */
[----:B------:R-:W1:Y:S02]  /*2730*/  SYNCS.PHASECHK.TRANS64.TRYWAIT P0, [UR5], R3 ;  /* 0x00000003ff0075a7 */ /* 0x000e640008001105 */
[----:B-1----:R-:W-:Y:S05]  /*2740*/  @!P0 BRA `(.L_x_38) ;  /* 0x0000005400cc8947 */ /* 0x002fea0003800000 */
.L_x_133:
        /* <DEDUP_REMOVED lines=9> */
.L_x_135:
        /* <DEDUP_REMOVED lines=9> */
.L_x_137:
        /* <DEDUP_REMOVED lines=9> */
.L_x_139:
        /* <DEDUP_REMOVED lines=9> */
.L_x_141:
        /* <DEDUP_REMOVED lines=9> */
.L_x_143:
        /* <DEDUP_REMOVED lines=9> */
.L_x_145:
        /* <DEDUP_REMOVED lines=9> */
.L_x_147:
        /* <DEDUP_REMOVED lines=9> */
.L_x_149:
        /* <DEDUP_REMOVED lines=9> */
.L_x_151:
        /* <DEDUP_REMOVED lines=9> */
.L_x_153:
        /* <DEDUP_REMOVED lines=9> */
.L_x_155:
        /* <DEDUP_REMOVED lines=9> */
.L_x_157:
        /* <DEDUP_REMOVED lines=9> */
.L_x_159:
        /* <DEDUP_REMOVED lines=9> */
.L_x_161:
        /* <DEDUP_REMOVED lines=9> */
.L_x_163:
        /* <DEDUP_REMOVED lines=9> */
.L_x_165:
        /* <DEDUP_REMOVED lines=9> */
.L_x_167:
        /* <DEDUP_REMOVED lines=9> */
.L_x_169:
        /* <DEDUP_REMOVED lines=9> */
.L_x_171:
        /* <DEDUP_REMOVED lines=9> */
.L_x_173:
        /* <DEDUP_REMOVED lines=9> */
.L_x_175:
        /* <DEDUP_REMOVED lines=9> */
.L_x_177:
        /* <DEDUP_REMOVED lines=9> */
.L_x_179:
        /* <DEDUP_REMOVED lines=9> */
.L_x_181:
        /* <DEDUP_REMOVED lines=9> */
.L_x_183:
        /* <DEDUP_REMOVED lines=9> */
.L_x_185:
        /* <DEDUP_REMOVED lines=9> */
.L_x_187:
        /* <DEDUP_REMOVED lines=9> */
.L_x_189:
        /* <DEDUP_REMOVED lines=9> */
.L_x_191:
        /* <DEDUP_REMOVED lines=9> */
.L_x_193:
        /* <DEDUP_REMOVED lines=9> */
.L_x_195:
[----:B------:R-:W-:-:S04]  /*38c0*/  UIADD3 UR6, UPT, UPT, UR6, 0x1, URZ ;  /* 0x0000000106067890 */ /* 0x000fc8000fffe0ff */
[----:B------:R-:W-:-:S04]  /*38d0*/  UISETP.NE.AND UP0, UPT, UR6, 0x22, UPT ;  /* 0x000000220600788c */ /* 0x000fc8000bf05270 */
[----:B------:R-:W-:Y:S02]  /*38e0*/  USEL UR5, URZ, 0x1, UP0 ;  /* 0x00000001ff057887 */ /* 0x000fe40008000000 */
[----:B------:R-:W-:-:S04]  /*38f0*/  USEL UR6, UR6, URZ, UP0 ;  /* 0x000000ff06067287 */ /* 0x000fc80008000000 */
[----:B------:R-:W-:Y:S01]  /*3900*/  ULEA UR6, UR6, UR4, 0x3 ;  /* 0x0000000406067291 */ /* 0x000fe2000f8e18ff */
[----:B-1----:R-:W-:-:S04]  /*3910*/  LOP3.LUT R3, R2, UR5, RZ, 0x3c, !PT ;  /* 0x0000000502037c12 */ /* 0x002fc8000f8e3cff */
[----:B------:R-:W-:Y:S01]  /*3920*/  SHF.L.U32 R3, R3, 0x1f, RZ ;  /* 0x0000001f03037819 */ /* 0x000fe200000006ff */
[----:B----4-:R-:W-:-:S07]  /*3930*/  IMAD.U32 R0, RZ, RZ, UR6 ;  /* 0x00000006ff007e24 */ /* 0x010fce000f8e00ff */
.L_x_70:
[----:B-1----:R1:W2:Y:S02]  /*3940*/  SYNCS.PHASECHK.TRANS64.TRYWAIT P0, [R0+URZ], R3 ;  /* 0x00000003000075a7 */ /* 0x0022a400080011ff */
[----:B--2---:R-:W-:Y:S05]  /*3950*/  @!P0 NANOSLEEP.SYNCS 0x989680 ;  /* 0x009896800000895d */ /* 0x004fea0003900000 */
[----:B------:R-:W2:Y:S02]  /*3960*/  @!P0 SYNCS.PHASECHK.TRANS64 P0, [R0+URZ], R3 ;  /* 0x00000003000085a7 */ /* 0x000ea400080010ff */
[----:B--2---:R-:W-:Y:S05]  /*3970*/  @P0 EXIT ;  /* 0x000000000000094d */ /* 0x004fea0003800000 */
[----:B------:R-:W-:Y:S05]  /*3980*/  BRA `(.L_x_70) ;  /* 0xfffffffc00ec7947 */ /* 0x000fea000383ffff */
.L_x_18:
[----:B------:R-:W-:-:S04]  /*3990*/  UISETP.NE.AND UP1, UPT, UR37, URZ, UPT ;  /* 0x000000ff2500728c */ /* 0x000fc8000bf25270 */
[----:B------:R-:W-:-:S09]  /*39a0*/  UISETP.NE.OR UP1, UPT, UR8, 0x1, UP1 ;  /* 0x000000010800788c */ /* 0x000fd20008f25670 */
[----:B------:R-:W-:Y:S05]  /*39b0*/  BRA.U UP1, `(.L_x_71) ;  /* 0x0000000501487547 */ /* 0x000fea000b800000 */
[----:B------:R-:W-:Y:S01]  /*39c0*/  ISETP.NE.AND P2, PT, R2, RZ, PT ;  /* 0x000000ff0200720c */ /* 0x000fe20003f45270 */
[----:B------:R-:W-:Y:S01]  /*39d0*/  IMAD.MOV.U32 R12, RZ, RZ, 0x1 ;  /* 0x00000001ff0c7424 */ /* 0x000fe200078e00ff */
[----:B------:R-:W-:Y:S02]  /*39e0*/  CS2R R10, SRZ ;  /* 0x00000000000a7805 */ /* 0x000fe4000001ff00 */
[----:B------:R-:W-:Y:S01]  /*39f0*/  CS2R R8, SRZ ;  /* 0x0000000000087805 */ /* 0x000fe2000001ff00 */
[----:B------:R-:W-:Y:S01]  /*3a00*/  UMOV UR4, 0x400 ;  /* 0x0000040000047882 */ /* 0x000fe20000000000 */
[----:B------:R-:W-:Y:S01]  /*3a10*/  UMOV UR6, URZ ;  /* 0x000000ff00067c82 */ /* 0x000fe20008000000 */
[----:B------:R-:W-:-:S12]  /*3a20*/  ULEA UR37, UR37, UR4, 0x18 ;  /* 0x0000000425257291 */ /* 0x000fd8000f8ec0ff */
.L_x_75:
[----:B------:R-:W-:Y:S02]  /*3a30*/  LEA R0, R8, UR37, 0x3 ;  /* 0x0000002508007c11 */ /* 0x000fe4000f8e18ff */
[----:B------:R-:W-:-:S03]  /*3a40*/  SHF.L.U32 R5, R9, 0x1f, RZ ;  /* 0x0000001f09057819 */ /* 0x000fc600000006ff */
[----:B------:R-:W-:Y:S01]  /*3a50*/  VIADD R4, R0, 0x2b0 ;  /* 0x000002b000047836 */ /* 0x000fe20000000000 */
[----:B------:R-:W1:Y:S02]  /*3a60*/  SYNCS.PHASECHK.TRANS64.TRYWAIT P0, [R0+URZ+0x2a0], R5 ;  /* 0x0002a005000075a7 */ /* 0x000e6400080011ff */
[----:B-1----:R-:W-:Y:S05]  /*3a70*/  @!P0 BRA `(.L_x_72) ;  /* 0x0000005000008947 */ /* 0x002fea0003800000 */
.L_x_196:
[----:B------:R-:W-:Y:S01]  /*3a80*/  ULEA UR5, UR6, UR37, 0x3 ;  /* 0x0000002506057291 */ /* 0x000fe2000f8e18ff */
[----:B------:R-:W-:Y:S02]  /*3a90*/  PRMT R4, RZ, 0x654, R4 ;  /* 0x00000654ff047816 */ /* 0x000fe40000000004 */
[----:B-1----:R-:W-:Y:S01]  /*3aa0*/  SHF.L.U32 R5, R12, 0x1f, RZ ;  /* 0x0000001f0c057819 */ /* 0x002fe200000006ff */
[----:B------:R-:W-:Y:S01]  /*3ab0*/  UIADD3 UR4, UPT, UPT, UR5, 0x240, URZ ;  /* 0x0000024005047890 */ /* 0x000fe2000fffe0ff */
[----:B------:R1:W-:Y:S05]  /*3ac0*/  SYNCS.ARRIVE.TRANS64.RED.A1T0 RZ, [R4+URZ], RZ ;  /* 0x000000ff04ff79a7 */ /* 0x0003ea00081004ff */
[----:B------:R-:W-:Y:S01]  /*3ad0*/  IMAD.U32 R7, RZ, RZ, UR4 ;  /* 0x00000004ff077e24 */ /* 0x000fe2000f8e00ff */
[----:B------:R-:W2:Y:S04]  /*3ae0*/  SYNCS.PHASECHK.TRANS64.TRYWAIT P0, [UR5+0x250], R5 ;  /* 0x00025005ff0075a7 */ /* 0x000ea80008001105 */
[----:B------:R-:W-:Y:S01]  /*3af0*/  PRMT R6, R2, 0x654, R7 ;  /* 0x0000065402067816 */ /* 0x000fe20000000007 */
[----:B-1----:R-:W-:Y:S01]  /*3b00*/  @!P2 IMAD.MOV.U32 R4, RZ, RZ, 0x10 ;  /* 0x00000010ff04a424 */ /* 0x002fe200078e00ff */
[----:B--2---:R-:W-:Y:S06]  /*3b10*/  @!P0 BRA `(.L_x_73) ;  /* 0x0000004c00ec8947 */ /* 0x004fec0003800000 */
.L_x_198:
[----:B------:R-:W-:Y:S01]  /*3b20*/  ULEA UR4, UR6, UR37, 0x4 ;  /* 0x0000002506047291 */ /* 0x000fe2000f8e20ff */
[----:B------:R-:W-:Y:S01]  /*3b30*/  SEL R3, R6, R3, !P2 ;  /* 0x0000000306037207 */ /* 0x000fe20005000000 */
[----:B------:R-:W-:Y:S01]  /*3b40*/  UIADD3 UR5, UPT, UPT, UR5, 0x240, URZ ;  /* 0x0000024005057890 */ /* 0x000fe2000fffe0ff */
[----:B-1----:R-:W-:Y:S01]  /*3b50*/  LEA R0, R11, UR37, 0x3 ;  /* 0x000000250b007c11 */ /* 0x002fe2000f8e18ff */
[----:B------:R-:W-:Y:S01]  /*3b60*/  UIADD3 UR4, UPT, UPT, UR4, 0x2d0, URZ ;  /* 0x000002d004047890 */ /* 0x000fe2000fffe0ff */
[----:B------:R-:W-:Y:S01]  /*3b70*/  SHF.L.U32 R5, R10, 0x1f, RZ ;  /* 0x0000001f0a057819 */ /* 0x000fe200000006ff */
[----:B------:R1:W-:Y:S01]  /*3b80*/  @!P2 SYNCS.ARRIVE.TRANS64.RED RZ, [R3+URZ], R4 ;  /* 0x0000000403ffa9a7 */ /* 0x0003e200080004ff */
[----:B------:R-:W-:Y:S01]  /*3b90*/  UIADD3 UR6, UPT, UPT, UR6, 0x1, URZ ;  /* 0x0000000106067890 */ /* 0x000fe2000fffe0ff */
[----:B------:R-:W-:-:S03]  /*3ba0*/  VIADD R8, R8, 0x1 ;  /* 0x0000000108087836 */ /* 0x000fc60000000000 */
[----:B------:R-:W-:Y:S02]  /*3bb0*/  UISETP.NE.AND UP0, UPT, UR6, 0x2, UPT ;  /* 0x000000020600788c */ /* 0x000fe4000bf05270 */
[----:B------:R-:W-:Y:S06]  /*3bc0*/  UGETNEXTWORKID.BROADCAST [UR4], [UR5] ;  /* 0x00000000040073ca */ /* 0x000fec0008000100 */
[----:B------:R-:W-:Y:S01]  /*3bd0*/  USEL UR4, URZ, 0x1, UP0 ;  /* 0x00000001ff047887 */ /* 0x000fe20008000000 */
[----:B------:R-:W-:Y:S01]  /*3be0*/  ISETP.NE.AND P0, PT, R8, 0x2, PT ;  /* 0x000000020800780c */ /* 0x000fe20003f05270 */
[----:B------:R-:W-:Y:S01]  /*3bf0*/  USEL UR6, UR6, URZ, UP0 ;  /* 0x000000ff06067287 */ /* 0x000fe20008000000 */
[----:B------:R-:W2:Y:S03]  /*3c00*/  SYNCS.PHASECHK.TRANS64.TRYWAIT P1, [R0+URZ+0x240], R5 ;  /* 0x00024005000075a7 */ /* 0x000ea600080211ff */
[----:B------:R-:W-:Y:S01]  /*3c10*/  LOP3.LUT R12, R12, UR4, RZ, 0x3c, !PT ;  /* 0x000000040c0c7c12 */ /* 0x000fe2000f8e3cff */
[----:B-12---:R-:W-:Y:S07]  /*3c20*/  @!P1 BRA `(.L_x_74) ;  /* 0x0000004c00c09947 */ /* 0x006fee0003800000 */
.L_x_199:
[C---:B------:R-:W-:Y:S01]  /*3c30*/  LEA R4, R11.reuse, UR37, 0x4 ;  /* 0x000000250b047c11 */ /* 0x040fe2000f8e20ff */
[----:B-1----:R-:W-:Y:S01]  /*3c40*/  VIADD R0, R0, 0x250 ;  /* 0x0000025000007836 */ /* 0x002fe20000000000 */
[----:B------:R-:W-:Y:S01]  /*3c50*/  SEL R8, R8, RZ, P0 ;  /* 0x000000ff08087207 */ /* 0x000fe20000000000 */
[----:B------:R-:W-:-:S03]  /*3c60*/  VIADD R11, R11, 0x1 ;  /* 0x000000010b0b7836 */ /* 0x000fc60000000000 */
[----:B------:R-:W1:Y:S01]  /*3c70*/  LDS.128 R4, [R4+0x2d0] ;  /* 0x0002d00004047984 */ /* 0x000e620000000c00 */
[----:B------:R-:W-:Y:S02]  /*3c80*/  PRMT R0, RZ, 0x654, R0 ;  /* 0x00000654ff007816 */ /* 0x000fe40000000000 */
[C---:B------:R-:W-:Y:S01]  /*3c90*/  ISETP.NE.AND P1, PT, R11.reuse, 0x2, PT ;  /* 0x000000020b00780c */ /* 0x040fe20003f25270 */
[----:B------:R-:W-:Y:S01]  /*3ca0*/  @!PT LDS RZ, [RZ] ;  /* 0x00000000fffff984 */ /* 0x000fe20000000800 */
[----:B------:R-:W-:Y:S01]  /*3cb0*/  @!PT LDS RZ, [RZ] ;  /* 0x00000000fffff984 */ /* 0x000fe20000000800 */
[----:B------:R-:W-:Y:S01]  /*3cc0*/  @!PT LDS RZ, [RZ] ;  /* 0x00000000fffff984 */ /* 0x000fe20000000800 */
[----:B------:R-:W-:Y:S01]  /*3cd0*/  @!PT LDS RZ, [RZ] ;  /* 0x00000000fffff984 */ /* 0x000fe20000000800 */
[----:B------:R2:W-:Y:S06]  /*3ce0*/  MEMBAR.ALL.CTA ;  /* 0x0000000000007992 */ /* 0x0005ec0000008000 */
[----:B--2---:R-:W2:Y:S01]  /*3cf0*/  FENCE.VIEW.ASYNC.S ;  /* 0x00000000000073c6 */ /* 0x004ea20000000000 */
[----:B------:R-:W-:Y:S01]  /*3d00*/  SEL R11, R11, RZ, P1 ;  /* 0x000000ff0b0b7207 */ /* 0x000fe20000800000 */
[----:B--2---:R2:W-:Y:S01]  /*3d10*/  SYNCS.ARRIVE.TRANS64.RED.A1T0 RZ, [R0+URZ], RZ ;  /* 0x000000ff00ff79a7 */ /* 0x0045e200081004ff */
[----:B-1----:R-:W-:-:S02]  /*3d20*/  LOP3.LUT P3, RZ, R6, 0x1, RZ, 0xc0, !PT ;  /* 0x0000000106ff7812 */ /* 0x002fc4000786c0ff */
[----:B------:R-:W-:-:S04]  /*3d30*/  SEL R5, RZ, 0x1, P1 ;  /* 0x00000001ff057807 */ /* 0x000fc80000800000 */
[----:B------:R-:W-:Y:S02]  /*3d40*/  LOP3.LUT R10, R10, R5, RZ, 0x3c, !PT ;  /* 0x000000050a0a7212 */ /* 0x000fe400078e3cff */
[----:B--2---:R-:W-:-:S04]  /*3d50*/  SEL R0, RZ, 0x1, P0 ;  /* 0x00000001ff007807 */ /* 0x004fc80000000000 */
[----:B------:R-:W-:Y:S01]  /*3d60*/  LOP3.LUT R9, R9, R0, RZ, 0x3c, !PT ;  /* 0x0000000009097212 */ /* 0x000fe200078e3cff */
[----:B------:R-:W-:Y:S06]  /*3d70*/  @P3 BRA `(.L_x_75) ;  /* 0xfffffffc002c3947 */ /* 0x000fec000383ffff */
[----:B------:R-:W-:Y:S01]  /*3d80*/  ULEA UR5, UR6, UR37, 0x3 ;  /* 0x0000002506057291 */ /* 0x000fe2000f8e18ff */
[----:B------:R-:W-:-:S08]  /*3d90*/  SHF.L.U32 R3, R12, 0x1f, RZ ;  /* 0x0000001f0c037819 */ /* 0x000fd000000006ff */
[----:B------:R-:W1:Y:S02]  /*3da0*/  SYNCS.PHASECHK.TRANS64 P0, [UR5+0x250], R3 ;  /* 0x00025003ff0075a7 */ /* 0x000e640008001005 */
[----:B-1----:R-:W-:Y:S05]  /*3db0*/  @P0 BRA `(.L_x_76) ;  /* 0x0000000000080947 */ /* 0x002fea0003800000 */
[----:B------:R-:W1:Y:S02]  /*3dc0*/  SYNCS.PHASECHK.TRANS64.TRYWAIT P0, [UR5+0x250], R3 ;  /* 0x00025003ff0075a7 */ /* 0x000e640008001105 */
[----:B-1----:R-:W-:Y:S05]  /*3dd0*/  @!P0 BRA `(.L_x_77) ;  /* 0x0000004c00688947 */ /* 0x002fea0003800000 */
.L_x_76:
[----:B------:R-:W-:-:S04]  /*3de0*/  UIADD3 UR4, UPT, UPT, UR6, 0x1, URZ ;  /* 0x0000000106047890 */ /* 0x000fc8000fffe0ff */
[----:B------:R-:W-:-:S04]  /*3df0*/  UISETP.NE.AND UP0, UPT, UR4, 0x2, UPT ;  /* 0x000000020400788c */ /* 0x000fc8000bf05270 */
[----:B------:R-:W-:Y:S02]  /*3e00*/  USEL UR7, URZ, 0x1, UP0 ;  /* 0x00000001ff077887 */ /* 0x000fe40008000000 */
[----:B------:R-:W-:-:S04]  /*3e10*/  USEL UR4, UR4, URZ, UP0 ;  /* 0x000000ff04047287 */ /* 0x000fc80008000000 */
[----:B------:R-:W-:Y:S01]  /*3e20*/  ULEA UR4, UR4, UR37, 0x3 ;  /* 0x0000002504047291 */ /* 0x000fe2000f8e18ff */
[----:B-1----:R-:W-:-:S04]  /*3e30*/  LOP3.LUT R3, R12, UR7, RZ, 0x3c, !PT ;  /* 0x000000070c037c12 */ /* 0x002fc8000f8e3cff */
[----:B------:R-:W-:-:S04]  /*3e40*/  SHF.L.U32 R0, R3, 0x1f, RZ ;  /* 0x0000001f03007819 */ /* 0x000fc800000006ff */
[----:B------:R-:W1:Y:S02]  /*3e50*/  SYNCS.PHASECHK.TRANS64 P0, [UR4+0x250], R0 ;  /* 0x00025000ff0075a7 */ /* 0x000e640008001004 */
[----:B-1----:R-:W-:Y:S05]  /*3e60*/  @P0 EXIT ;  /* 0x000000000000094d */ /* 0x002fea0003800000 */
[----:B------:R-:W-:Y:S02]  /*3e70*/  SHF.L.U32 R3, R3, 0x1f, RZ ;  /* 0x0000001f03037819 */ /* 0x000fe400000006ff */
[----:B------:R-:W-:-:S07]  /*3e80*/  MOV R0, UR4 ;  /* 0x0000000400007c02 */ /* 0x000fce0008000f00 */
.L_x_78:
[----:B-1----:R1:W2:Y:S02]  /*3e90*/  SYNCS.PHASECHK.TRANS64.TRYWAIT P0, [R0+URZ+0x250], R3 ;  /* 0x00025003000075a7 */ /* 0x0022a400080011ff */
[----:B--2---:R-:W-:Y:S05]  /*3ea0*/  @!P0 NANOSLEEP.SYNCS 0x989680 ;  /* 0x009896800000895d */ /* 0x004fea0003900000 */
[----:B------:R-:W2:Y:S02]  /*3eb0*/  @!P0 SYNCS.PHASECHK.TRANS64 P0, [R0+URZ+0x250], R3 ;  /* 0x00025003000085a7 */ /* 0x000ea400080010ff */
[----:B--2---:R-:W-:Y:S05]  /*3ec0*/  @P0 EXIT ;  /* 0x000000000000094d */ /* 0x004fea0003800000 */
[----:B------:R-:W-:Y:S05]  /*3ed0*/  BRA `(.L_x_78) ;  /* 0xfffffffc00ec7947 */ /* 0x000fea000383ffff */
.L_x_71:
[----:B------:R-:W-:-:S09]  /*3ee0*/  UISETP.NE.AND UP1, UPT, UR8, URZ, UPT ;  /* 0x000000ff0800728c */ /* 0x000fd2000bf25270 */
[----:B------:R-:W-:Y:S05]  /*3ef0*/  BRA.U UP1, `(.L_x_79) ;  /* 0x0000000d01607547 */ /* 0x000fea000b800000 */
[----:B------:R-:W-:Y:S01]  /*3f00*/  UMOV UR4, 0x40 ;  /* 0x0000004000047882 */ /* 0x000fe20000000000 */
[----:B------:R-:W-:Y:S01]  /*3f10*/  NOP ;  /* 0x0000000000007918 */ /* 0x000fe20000000000 */
[----:B------:R-:W-:Y:S01]  /*3f20*/  ULEA UR4, UR37, UR4, 0x18 ;  /* 0x0000000425047291 */ /* 0x000fe2000f8ec0ff */
[----:B------:R-:W-:Y:S02]  /*3f30*/  UMOV UR5, 0x400 ;  /* 0x0000040000057882 */ /* 0x000fe40000000000 */
[----:B------:R-:W-:-:S06]  /*3f40*/  ULEA UR37, UR37, UR5, 0x18 ;  /* 0x0000000525257291 */ /* 0x000fcc000f8ec0ff */
[----:B------:R-:W1:Y:S02]  /*3f50*/  LDS.U8 R0, [UR4+0x1c] ;  /* 0x00001c04ff007984 */ /* 0x000e640008000000 */
[----:B-1----:R-:W-:-:S13]  /*3f60*/  ISETP.NE.AND P0, PT, R0, RZ, PT ;  /* 0x000000ff0000720c */ /* 0x002fda0003f05270 */
[----:B------:R-:W-:Y:S05]  /*3f70*/  @P0 BRA `(.L_x_80) ;  /* 0x0000000000580947 */ /* 0x000fea0003800000 */
[----:B------:R-:W-:-:S13]  /*3f80*/  ELECT P0, URZ, PT ;  /* 0x0000000000ff782f */ /* 0x000fda0003800000 */
[----:B------:R-:W-:Y:S05]  /*3f90*/  @!P0 BRA `(.L_x_81) ;  /* 0x0000000000608947 */ /* 0x000fea0003800000 */
[----:B------:R-:W-:Y:S01]  /*3fa0*/  UMOV UR5, 0x10 ;  /* 0x0000001000057882 */ /* 0x000fe20000000000 */
[----:B------:R-:W-:Y:S01]  /*3fb0*/  HFMA2 R0, -RZ, RZ, 0, 5.9604644775390625e-08 ;  /* 0x00000001ff007431 */ /* 0x000fe200000001ff */
[----:B------:R-:W-:-:S03]  /*3fc0*/  MOV R2, 0xffff ;  /* 0x0000ffff00027802 */ /* 0x000fc60000000f00 */
[----:B------:R-:W-:Y:S04]  /*3fd0*/  DEPBAR.LE SB1, 0x36 ;  /* 0x00009d800000791a */ /* 0x000fe80000000000 */
[----:B------:R-:W1:Y:S02]  /*3fe0*/  UTCATOMSWS.FIND_AND_SET.ALIGN UP0, UR5, UR5 ;  /* 0x00000005000575e3 */ /* 0x000e640008000800 */
[----:B-1----:R-:W-:Y:S01]  /*3ff0*/  MOV R3, UR5 ;  /* 0x0000000500037c02 */ /* 0x002fe20008000f00 */
[----:B------:R-:W-:Y:S06]  /*4000*/  BRA.U UP0, `(.L_x_82) ;  /* 0x0000000100187547 */ /* 0x000fec000b800000 */
.L_x_83:
[----:B------:R-:W-:Y:S05]  /*4010*/  NANOSLEEP 0x64 ;  /* 0x000000640000795d */ /* 0x000fea0003800000 */
[----:B------:R-:W-:-:S05]  /*4020*/  UMOV UR5, 0x10 ;  /* 0x0000001000057882 */ /* 0x000fca0000000000 */
[----:B------:R-:W-:Y:S04]  /*4030*/  DEPBAR.LE SB1, 0x36 ;  /* 0x00009d800000791a */ /* 0x000fe80000000000 */
[----:B------:R-:W1:Y:S02]  /*4040*/  UTCATOMSWS.FIND_AND_SET.ALIGN UP0, UR5, UR5 ;  /* 0x00000005000575e3 */ /* 0x000e640008000800 */
[----:B-1----:R-:W-:Y:S01]  /*4050*/  MOV R3, UR5 ;  /* 0x0000000500037c02 */ /* 0x002fe20008000f00 */
[----:B------:R-:W-:Y:S05]  /*4060*/  BRA.U !UP0, `(.L_x_83) ;  /* 0xfffffffd08e87547 */ /* 0x000fea000b83ffff */
.L_x_82:
[-C--:B------:R-:W-:Y:S02]  /*4070*/  SHF.L.U32 R2, R2, R3.reuse, RZ ;  /* 0x0000000302027219 */ /* 0x080fe400000006ff */
[----:B------:R-:W-:Y:S01]  /*4080*/  SHF.L.U32 R0, R0, R3, RZ ;  /* 0x0000000300007219 */ /* 0x000fe200000006ff */
[----:B------:R-:W-:Y:S02]  /*4090*/  IMAD.SHL.U32 R3, R3, 0x20, RZ ;  /* 0x0000002003037824 */ /* 0x000fe400078e00ff */
[----:B------:R1:W-:Y:S04]  /*40a0*/  ATOMS.OR RZ, [UR4+0x14], R2 ;  /* 0x00001402ffff798c */ /* 0x0003e8000b000004 */
[----:B------:R1:W-:Y:S04]  /*40b0*/  ATOMS.OR RZ, [UR4+0x18], R0 ;  /* 0x00001800ffff798c */ /* 0x0003e8000b000004 */
[----:B------:R1:W-:Y:S01]  /*40c0*/  STS [UR37+0x2f0], R3 ;  /* 0x0002f003ff007988 */ /* 0x0003e20008000825 */
[----:B------:R-:W-:Y:S05]  /*40d0*/  BRA `(.L_x_81) ;  /* 0x0000000000107947 */ /* 0x000fea0003800000 */
.L_x_80:
[----:B------:R-:W-:Y:S02]  /*40e0*/  MOV R0, 0xffffffff ;  /* 0xffffffff00007802 */ /* 0x000fe40000000f00 */
[----:B------:R-:W-:-:S03]  /*40f0*/  MOV R2, 0x4120 ;  /* 0x0000412000027802 */ /* 0x000fc60000000f00 */
[----:B------:R1:W-:Y:S04]  /*4100*/  STS [UR37+0x2f0], R0 ;  /* 0x0002f000ff007988 */ /* 0x0003e80008000825 */
[----:B-1-3-5:R-:W-:Y:S05]  /*4110*/  CALL.REL.NOINC `($__internal_1_$__cuda_sm10x_tcgen05_guardrail_trap_phase_invalid_during_alloc) ;  /* 0x0000004c00e47944 */ /* 0x02afea0003c00000 */
.L_x_81:
[----:B------:R-:W-:Y:S05]  /*4120*/  WARPSYNC.ALL ;  /* 0x0000000000007948 */ /* 0x000fea0003800000 */
[----:B------:R-:W2:Y:S01]  /*4130*/  S2UR UR6, SR_CgaCtaId ;  /* 0x00000000000679c3 */ /* 0x000ea20000008800 */
[----:B------:R-:W-:Y:S01]  /*4140*/  UMOV UR4, 0x400 ;  /* 0x0000040000047882 */ /* 0x000fe20000000000 */
[----:B------:R-:W-:-:S06]  /*4150*/  NOP ;  /* 0x0000000000007918 */ /* 0x000fcc0000000000 */
[----:B------:R-:W-:Y:S06]  /*4160*/  BAR.ARV 0x6, 0xa0 ;  /* 0x0182800000007b1d */ /* 0x000fec0000002000 */
[----:B------:R-:W4:Y:S01]  /*4170*/  LDCU UR7, c[0x0][0x38c] ;  /* 0x00007180ff0777ac */ /* 0x000f220008000800 */
[----:B------:R-:W-:Y:S01]  /*4180*/  IMAD.MOV.U32 R11, RZ, RZ, 0x1 ;  /* 0x00000001ff0b7424 */ /* 0x000fe200078e00ff */
[----:B------:R-:W-:Y:S01]  /*4190*/  CS2R R8, SRZ ;  /* 0x0000000000087805 */ /* 0x000fe2000001ff00 */
[----:B------:R-:W-:Y:S01]  /*41a0*/  IMAD.MOV.U32 R10, RZ, RZ, RZ ;  /* 0x000000ffff0a7224 */ /* 0x000fe200078e00ff */
[----:B------:R-:W-:Y:S01]  /*41b0*/  UMOV UR18, URZ ;  /* 0x000000ff00127c82 */ /* 0x000fe20008000000 */
[----:B------:R-:W-:Y:S01]  /*41c0*/  UMOV UR17, URZ ;  /* 0x000000ff00117c82 */ /* 0x000fe20008000000 */
[----:B------:R-:W-:Y:S01]  /*41d0*/  UMOV UR20, 0x0 ;  /* 0x0000000000147882 */ /* 0x000fe20000000000 */
[----:B------:R-:W-:Y:S01]  /*41e0*/  UMOV UR21, 0x8100090 ;  /* 0x0810009000157882 */ /* 0x000fe20000000000 */
[----:B--2---:R-:W-:Y:S01]  /*41f0*/  ULEA UR6, UR6, UR4, 0x18 ;  /* 0x0000000406067291 */ /* 0x004fe2000f8ec0ff */
[----:B------:R-:W2:Y:S03]  /*4200*/  LDCU UR4, c[0x0][0x38c] ;  /* 0x00007180ff0477ac */ /* 0x000ea60008000800 */
[----:B------:R-:W-:-:S02]  /*4210*/  UIADD3 UR11, UPT, UPT, UR6, 0x4600, URZ ;  /* 0x00004600060b7890 */ /* 0x000fc4000fffe0ff */
[----:B----4-:R-:W-:-:S03]  /*4220*/  UIADD3 UR7, UPT, UPT, UR7, 0x1f, URZ ;  /* 0x0000001f07077890 */ /* 0x010fc6000fffe0ff */
[----:B-1----:R-:W1:Y:S01]  /*4230*/  LDS R0, [UR6+0x2f0] ;  /* 0x0002f006ff007984 */ /* 0x002e620008000800 */
[----:B------:R-:W-:Y:S02]  /*4240*/  UIADD3 UR12, UPT, UPT, UR6, 0x26600, URZ ;  /* 0x00026600060c7890 */ /* 0x000fe4000fffe0ff */
[----:B------:R-:W-:Y:S02]  /*4250*/  USHF.R.S32.HI UR5, URZ, 0x1f, UR7 ;  /* 0x0000001fff057899 */ /* 0x000fe40008011407 */
[----:B------:R-:W-:Y:S02]  /*4260*/  USHF.R.U32.HI UR11, URZ, 0x4, UR11 ;  /* 0x00000004ff0b7899 */ /* 0x000fe4000801160b */
[----:B------:R-:W-:Y:S02]  /*4270*/  ULEA.HI UR5, UR5, UR7, URZ, 0x5 ;  /* 0x0000000705057291 */ /* 0x000fe4000f8f28ff */
[----:B------:R-:W-:Y:S02]  /*4280*/  USHF.R.U32.HI UR12, URZ, 0x4, UR12 ;  /* 0x00000004ff0c7899 */ /* 0x000fe4000801160c */
[----:B------:R-:W-:-:S02]  /*4290*/  USHF.R.S32.HI UR5, URZ, 0x5, UR5 ;  /* 0x00000005ff057899 */ /* 0x000fc40008011405 */
[----:B------:R-:W-:Y:S02]  /*42a0*/  ULOP3.LUT UR11, UR11, 0x3fff, URZ, 0xc0, !UPT ;  /* 0x00003fff0b0b7892 */ /* 0x000fe4000f8ec0ff */
[----:B------:R-:W-:Y:S02]  /*42b0*/  UISETP.LT.AND UP0, UPT, UR5, 0x1, UPT ;  /* 0x000000010500788c */ /* 0x000fe4000bf01270 */
[----:B------:R-:W-:Y:S02]  /*42c0*/  ULOP3.LUT UR12, UR12, 0x3fff, URZ, 0xc0, !UPT ;  /* 0x00003fff0c0c7892 */ /* 0x000fe4000f8ec0ff */
[----:B------:R-:W-:Y:S02]  /*42d0*/  USEL UR10, UR5, 0x1, !UP0 ;  /* 0x00000001050a7887 */ /* 0x000fe4000c000000 */
[----:B------:R-:W-:Y:S02]  /*42e0*/  ULOP3.LUT UR11, UR11, 0x10000, URZ, 0xfc, !UPT ;  /* 0x000100000b0b7892 */ /* 0x000fe4000f8efcff */
[----:B------:R-:W-:-:S02]  /*42f0*/  ULOP3.LUT UR12, UR12, 0x10000, URZ, 0xfc, !UPT ;  /* 0x000100000c0c7892 */ /* 0x000fc4000f8efcff */
[----:B------:R-:W-:Y:S02]  /*4300*/  UIADD3 UR10, UPT, UPT, -UR10, URZ, URZ ;  /* 0x000000ff0a0a7290 */ /* 0x000fe4000fffe1ff */
[----:B--2---:R-:W-:Y:S01]  /*4310*/  UISETP.GE.AND UP3, UPT, UR4, 0x1, UPT ;  /* 0x000000010400788c */ /* 0x004fe2000bf66270 */
[----:B-1----:R-:W-:-:S15]  /*4320*/  R2UR UR19, R0 ;  /* 0x00000000001372ca */ /* 0x002fde00000e0000 */
.L_x_90:
[----:B------:R-:W-:Y:S02]  /*4330*/  LEA R0, R10, UR6, 0x3 ;  /* 0x000000060a007c11 */ /* 0x000fe4000f8e18ff */
[----:B------:R-:W-:Y:S02]  /*4340*/  SHF.L.U32 R5, R9, 0x1f, RZ ;  /* 0x0000001f09057819 */ /* 0x000fe400000006ff */
[----:B------:R-:W-:Y:S01]  /*4350*/  PLOP3.LUT P0, PT, PT, PT, UP3, 0x80, 0x8 ;  /* 0x000000000008781c */ /* 0x000fe20003f0f038 */
[----:B------:R-:W-:Y:S01]  /*4360*/  VIADD R3, R0, 0x250 ;  /* 0x0000025000037836 */ /* 0x000fe20000000000 */
[----:B-1----:R-:W1:Y:S02]  /*4370*/  SYNCS.PHASECHK.TRANS64.TRYWAIT P1, [R0+URZ+0x240], R5 ;  /* 0x00024005000075a7 */ /* 0x002e6400080211ff */
[----:B-1--4-:R-:W-:Y:S09]  /*4380*/  @!P1 BRA `(.L_x_84) ;  /* 0x0000004800149947 */ /* 0x012ff20003800000 */
.L_x_201:
[----:B------:R-:W-:Y:S01]  /*4390*/  LEA R4, R10, UR6, 0x4 ;  /* 0x000000060a047c11 */ /* 0x000fe2000f8e20ff */
[----:B------:R-:W-:Y:S01]  /*43a0*/  @UP3 ULEA UR4, UR17, UR6, 0x3 ;  /* 0x0000000611043291 */ /* 0x000fe2000f8e18ff */
[----:B------:R-:W-:Y:S01]  /*43b0*/  PLOP3.LUT P2, PT, PT, PT, PT, 0x80, 0x8 ;  /* 0x000000000008781c */ /* 0x000fe20003f4f070 */
[----:B------:R-:W-:Y:S01]  /*43c0*/  ULEA UR9, UR18, UR6, 0x3 ;  /* 0x0000000612097291 */ /* 0x000fe2000f8e18ff */
[----:B------:R-:W-:Y:S02]  /*43d0*/  PRMT R3, RZ, 0x654, R3 ;  /* 0x00000654ff037816 */ /* 0x000fe40000000003 */
[----:B-1----:R-:W1:Y:S01]  /*43e0*/  LDS.128 R4, [R4+0x2d0] ;  /* 0x0002d00004047984 */ /* 0x002e620000000c00 */
[----:B------:R-:W-:Y:S02]  /*43f0*/  @P0 SHF.L.U32 R2, R8, 0x1f, RZ ;  /* 0x0000001f08020819 */ /* 0x000fe400000006ff */
[----:B------:R-:W-:Y:S01]  /*4400*/  SHF.L.U32 R0, R11, 0x1f, RZ ;  /* 0x0000001f0b007819 */ /* 0x000fe200000006ff */
[----:B------:R-:W-:Y:S01]  /*4410*/  @!PT LDS RZ, [RZ] ;  /* 0x00000000fffff984 */ /* 0x000fe20000000800 */
[----:B------:R-:W-:Y:S01]  /*4420*/  @!PT LDS RZ, [RZ] ;  /* 0x00000000fffff984 */ /* 0x000fe20000000800 */
[----:B------:R-:W-:Y:S01]  /*4430*/  @!PT LDS RZ, [RZ] ;  /* 0x00000000fffff984 */ /* 0x000fe20000000800 */
[----:B------:R-:W-:Y:S01]  /*4440*/  @!PT LDS RZ, [RZ] ;  /* 0x00000000fffff984 */ /* 0x000fe20000000800 */
[----:B------:R2:W-:Y:S06]  /*4450*/  MEMBAR.ALL.CTA ;  /* 0x0000000000007992 */ /* 0x0005ec0000008000 */
[----:B--2---:R-:W2:Y:S02]  /*4460*/  FENCE.VIEW.ASYNC.S ;  /* 0x00000000000073c6 */ /* 0x004ea40000000000 */
[----:B--2---:R2:W-:Y:S01]  /*4470*/  SYNCS.ARRIVE.TRANS64.RED.A1T0 RZ, [R3+URZ], RZ ;  /* 0x000000ff03ff79a7 */ /* 0x0045e200081004ff */
[----:B------:R2:W4:Y:S01]  /*4480*/  @P0 SYNCS.PHASECHK.TRANS64.TRYWAIT P2, [UR4], R2 ;  /* 0x00000002ff0005a7 */ /* 0x0005220008041104 */
[----:B-1----:R-:W-:Y:S01]  /*4490*/  LOP3.LUT P1, RZ, R6, 0x1, RZ, 0xc0, !PT ;  /* 0x0000000106ff7812 */ /* 0x002fe2000782c0ff */
[----:B------:R-:W1:Y:S02]  /*44a0*/  SYNCS.PHASECHK.TRANS64.TRYWAIT P0, [UR9+0x280], R0 ;  /* 0x00028000ff0075a7 */ /* 0x000e640008001109 */
[----:B-12-4-:R-:W-:Y:S10]  /*44b0*/  @!P0 BRA `(.L_x_85) ;  /* 0x0000004400dc8947 */ /* 0x016ff40003800000 */
.L_x_203:
[----:B------:R-:W-:Y:S01]  /*44c0*/  IADD3 R10, PT, PT, R10, 0x1, RZ ;  /* 0x000000010a0a7810 */ /* 0x000fe20007ffe0ff */
[----:B------:R-:W-:Y:S06]  /*44d0*/  BRA.U !UP3, `(.L_x_86) ;  /* 0x000000010b887547 */ /* 0x000fec000b800000 */
[----:B------:R-:W-:Y:S02]  /*44e0*/  ULEA UR8, UR18, UR19, 0x6 ;  /* 0x0000001312087291 */ /* 0x000fe4000f8e30ff */
[----:B------:R-:W-:Y:S01]  /*44f0*/  UPLOP3.LUT UP4, UPT, UPT, UPT, UPT, 0x40, 0x4 ;  /* 0x000000000004789c */ /* 0x000fe20003f8e870 */
[----:B------:R-:W-:Y:S01]  /*4500*/  UMOV UR16, UR10 ;  /* 0x0000000a00107c82 */ /* 0x000fe20008000000 */
[----:B------:R-:W-:Y:S01]  /*4510*/  UMOV UR15, UR5 ;  /* 0x00000005000f7c82 */ /* 0x000fe20008000000 */
[----:B------:R-:W-:-:S08]  /*4520*/  UMOV UR14, UR17 ;  /* 0x00000011000e7c82 */ /* 0x000fd00008000000 */
.L_x_89:
[----:B------:R-:W-:Y:S02]  /*4530*/  UIADD3 UR16, UPT, UPT, UR16, 0x1, URZ ;  /* 0x0000000110107890 */ /* 0x000fe4000fffe0ff */
[----:B--2---:R-:W-:Y:S02]  /*4540*/  ULEA UR7, UR14, UR6, 0x3 ;  /* 0x000000060e077291 */ /* 0x004fe4000f8e18ff */
[----:B------:R-:W-:Y:S01]  /*4550*/  UISETP.NE.AND UP0, UPT, UR16, URZ, UPT ;  /* 0x000000ff1000728c */ /* 0x000fe2000bf05270 */
[----:B----4-:R-:W-:Y:S10]  /*4560*/  @P2 BRA `(.L_x_87) ;  /* 0x00000000000c2947 */ /* 0x010ff40003800000 */
[----:B-1----:R-:W-:Y:S04]  /*4570*/  SHF.L.U32 R3, R8, 0x1f, RZ ;  /* 0x0000001f08037819 */ /* 0x002fe800000006ff */
[----:B------:R-:W1:Y:S02]  /*4580*/  SYNCS.PHASECHK.TRANS64.TRYWAIT P0, [UR7], R3 ;  /* 0x00000003ff0075a7 */ /* 0x000e640008001107 */
[----:B-1----:R-:W-:Y:S05]  /*4590*/  @!P0 BRA `(.L_x_88) ;  /* 0x0000004400bc8947 */ /* 0x002fea0003800000 */
.L_x_87:
[----:B------:R-:W-:Y:S01]  /*45a0*/  UISETP.NE.AND UP1, UPT, UR15, 0x1, UPT ;  /* 0x000000010f00788c */ /* 0x000fe2000bf25270 */
[----:B------:R-:W-:Y:S01]  /*45b0*/  PLOP3.LUT P2, PT, PT, PT, PT, 0x80, 0x8 ;  /* 0x000000000008781c */ /* 0x000fe20003f4f070 */
[----:B------:R-:W-:Y:S02]  /*45c0*/  UIADD3 UR17, UPT, UPT, UR14, 0x1, URZ ;  /* 0x000000010e117890 */ /* 0x000fe4000fffe0ff */
[----:B------:R-:W-:Y:S02]  /*45d0*/  ULEA UR22, UR14, UR12, 0x7 ;  /* 0x0000000c0e167291 */ /* 0x000fe4000f8e38ff */
[----:B------:R-:W-:Y:S01]  /*45e0*/  UISETP.NE.AND UP2, UPT, UR17, 0x22, UPT ;  /* 0x000000221100788c */ /* 0x000fe2000bf45270 */
[----:B------:R-:W-:Y:S01]  /*45f0*/  PLOP3.LUT P0, PT, PT, PT, UP1, 0x80, 0x8 ;  /* 0x000000000008781c */ /* 0x000fe20003f0f018 */
[----:B------:R-:W-:Y:S02]  /*4600*/  ULEA UR24, UR14, UR11, 0x8 ;  /* 0x0000000b0e187291 */ /* 0x000fe4000f8e40ff */
[----:B------:R-:W-:Y:S02]  /*4610*/  USEL UR13, URZ, 0x1, UP2 ;  /* 0x00000001ff0d7887 */ /* 0x000fe40009000000 */
[----:B------:R-:W-:Y:S02]  /*4620*/  USEL UR17, UR17, URZ, UP2 ;  /* 0x000000ff11117287 */ /* 0x000fe40009000000 */
[----:B------:R-:W-:Y:S02]  /*4630*/  UIADD3 UR7, UPT, UPT, UR7, 0x110, URZ ;  /* 0x0000011007077890 */ /* 0x000fe4000fffe0ff */
[----:B------:R-:W-:Y:S01]  /*4640*/  @UP1 ULEA UR4, UR17, UR6, 0x3 ;  /* 0x0000000611041291 */ /* 0x000fe2000f8e18ff */
[----:B------:R-:W-:Y:S01]  /*4650*/  LOP3.LUT R8, R8, UR13, RZ, 0x3c, !PT ;  /* 0x0000000d08087c12 */ /* 0x000fe2000f8e3cff */
[----:B------:R-:W-:Y:S01]  /*4660*/  UMOV UR23, 0xc0004010 ;  /* 0xc000401000177882 */ /* 0x000fe20000000000 */
[----:B------:R-:W-:Y:S01]  /*4670*/  UMOV UR25, 0xc0004010 ;  /* 0xc000401000197882 */ /* 0x000fe20000000000 */
[----:B------:R-:W-:Y:S01]  /*4680*/  UIADD3 UR15, UPT, UPT, UR15, -0x1, URZ ;  /* 0xffffffff0f0f7890 */ /* 0x000fe2000fffe0ff */
[----:B-1----:R-:W-:Y:S01]  /*4690*/  @P0 SHF.L.U32 R0, R8, 0x1f, RZ ;  /* 0x0000001f08000819 */ /* 0x002fe200000006ff */
[----:B------:R-:W-:Y:S03]  /*46a0*/  UMOV UR14, UR17 ;  /* 0x00000011000e7c82 */ /* 0x000fe60008000000 */
[----:B------:R2:W4:Y:S01]  /*46b0*/  @P0 SYNCS.PHASECHK.TRANS64.TRYWAIT P2, [UR4], R0 ;  /* 0x00000000ff0005a7 */ /* 0x0005220008041104 */
[----:B------:R2:W-:Y:S01]  /*46c0*/  UTCQMMA gdesc[UR24], gdesc[UR22], tmem[UR8], tmem[UR20], idesc[UR21], UP4 ;  /* 0x00ff1416180075ea */ /* 0x0005e2000a000308 */
[----:B------:R-:W-:Y:S01]  /*46d0*/  UPLOP3.LUT UP4, UPT, UPT, UPT, UPT, 0x80, 0x8 ;  /* 0x000000000008789c */ /* 0x000fe20003f8f070 */
[----:B------:R2:W-:Y:S01]  /*46e0*/  UTCBAR [UR7], URZ ;  /* 0x000000ff070073e9 */ /* 0x0005e200080000ff */
[----:B------:R-:W-:Y:S09]  /*46f0*/  BRA.U UP0, `(.L_x_89) ;  /* 0xfffffffd008c7547 */ /* 0x000ff2000b83ffff */
.L_x_86:
[----:B------:R-:W-:Y:S01]  /*4700*/  UIADD3 UR18, UPT, UPT, UR18, 0x1, URZ ;  /* 0x0000000112127890 */ /* 0x000fe2000fffe0ff */
[C---:B------:R-:W-:Y:S01]  /*4710*/  ISETP.NE.AND P0, PT, R10.reuse, 0x2, PT ;  /* 0x000000020a00780c */ /* 0x040fe20003f05270 */
[----:B------:R-:W-:Y:S02]  /*4720*/  UIADD3 UR9, UPT, UPT, UR9, 0x260, URZ ;  /* 0x0000026009097890 */ /* 0x000fe4000fffe0ff */
[----:B------:R-:W-:Y:S01]  /*4730*/  UISETP.NE.AND UP0, UPT, UR18, 0x4, UPT ;  /* 0x000000041200788c */ /* 0x000fe2000bf05270 */
[----:B-12---:R-:W-:Y:S02]  /*4740*/  SEL R0, RZ, 0x1, P0 ;  /* 0x00000001ff007807 */ /* 0x006fe40000000000 */
[----:B------:R-:W-:Y:S01]  /*4750*/  SEL R10, R10, RZ, P0 ;  /* 0x000000ff0a0a7207 */ /* 0x000fe20000000000 */
[----:B------:R-:W-:Y:S01]  /*4760*/  USEL UR4, URZ, 0x1, UP0 ;  /* 0x00000001ff047887 */ /* 0x000fe20008000000 */
[----:B------:R-:W-:Y:S01]  /*4770*/  LOP3.LUT R9, R9, R0, RZ, 0x3c, !PT ;  /* 0x0000000009097212 */ /* 0x000fe200078e3cff */
[----:B------:R-:W-:Y:S01]  /*4780*/  USEL UR18, UR18, URZ, UP0 ;  /* 0x000000ff12127287 */ /* 0x000fe20008000000 */
[----:B------:R1:W-:Y:S03]  /*4790*/  UTCBAR [UR9], URZ ;  /* 0x000000ff090073e9 */ /* 0x0003e600080000ff */
[----:B------:R-:W-:Y:S01]  /*47a0*/  LOP3.LUT R11, R11, UR4, RZ, 0x3c, !PT ;  /* 0x000000040b0b7c12 */ /* 0x000fe2000f8e3cff */
[----:B------:R-:W-:Y:S07]  /*47b0*/  @P1 BRA `(.L_x_90) ;  /* 0xfffffff800dc1947 */ /* 0x000fee000383ffff */
[----:B------:R-:W2:Y:S01]  /*47c0*/  S2UR UR4, SR_CgaCtaId ;  /* 0x00000000000479c3 */ /* 0x000ea20000008800 */
[----:B------:R-:W-:Y:S01]  /*47d0*/  ELECT P0, URZ, PT ;  /* 0x0000000000ff782f */ /* 0x000fe20003800000 */
[----:B------:R-:W-:Y:S01]  /*47e0*/  IMAD.MOV.U32 R0, RZ, RZ, 0x1 ;  /* 0x00000001ff007424 */ /* 0x000fe200078e00ff */
[----:B------:R-:W-:Y:S01]  /*47f0*/  UIADD3 UR6, UPT, UPT, UR6, 0x280, URZ ;  /* 0x0000028006067890 */ /* 0x000fe2000fffe0ff */
[----:B------:R-:W-:Y:S01]  /*4800*/  SHF.L.U32 R3, R11, 0x1f, RZ ;  /* 0x0000001f0b037819 */ /* 0x000fe200000006ff */
[----:B------:R-:W-:-:S03]  /*4810*/  UMOV UR5, 0x40 ;  /* 0x0000004000057882 */ /* 0x000fc60000000000 */
[----:B------:R-:W-:Y:S01]  /*4820*/  UVIRTCOUNT.DEALLOC.SMPOOL 0x80 ;  /* 0x000000800000784c */ /* 0x000fe20000000000 */
[----:B--2---:R-:W-:Y:S02]  /*4830*/  ULEA UR4, UR4, UR5, 0x18 ;  /* 0x0000000504047291 */ /* 0x004fe4000f8ec0ff */
[----:B------:R-:W-:-:S07]  /*4840*/  ULEA UR5, UR18, UR6, 0x3 ;  /* 0x0000000612057291 */ /* 0x000fce000f8e18ff */
[----:B------:R2:W-:Y:S02]  /*4850*/  @P0 STS.U8 [UR4+0x1c], R0 ;  /* 0x00001c00ff000988 */ /* 0x0005e40008000004 */
[----:B------:R-:W3:Y:S02]  /*4860*/  SYNCS.PHASECHK.TRANS64.TRYWAIT P0, [UR5], R3 ;  /* 0x00000003ff0075a7 */ /* 0x000ee40008001105 */
[----:B--23--:R-:W-:Y:S05]  /*4870*/  @!P0 BRA `(.L_x_91) ;  /* 0x00000044001c8947 */ /* 0x00cfea0003800000 */
.L_x_206:
[----:B------:R-:W-:-:S04]  /*4880*/  UIADD3 UR7, UPT, UPT, UR18, 0x1, URZ ;  /* 0x0000000112077890 */ /* 0x000fc8000fffe0ff */
[----:B------:R-:W-:-:S04]  /*4890*/  UISETP.NE.AND UP0, UPT, UR7, 0x4, UPT ;  /* 0x000000040700788c */ /* 0x000fc8000bf05270 */
[----:B------:R-:W-:Y:S02]  /*48a0*/  USEL UR8, URZ, 0x1, UP0 ;  /* 0x00000001ff087887 */ /* 0x000fe40008000000 */
[----:B------:R-:W-:-:S04]  /*48b0*/  USEL UR7, UR7, URZ, UP0 ;  /* 0x000000ff07077287 */ /* 0x000fc80008000000 */
[----:B------:R-:W-:Y:S01]  /*48c0*/  ULEA UR5, UR7, UR6, 0x3 ;  /* 0x0000000607057291 */ /* 0x000fe2000f8e18ff */
[----:B------:R-:W-:-:S04]  /*48d0*/  LOP3.LUT R2, R11, UR8, RZ, 0x3c, !PT ;  /* 0x000000080b027c12 */ /* 0x000fc8000f8e3cff */
[----:B--2---:R-:W-:-:S04]  /*48e0*/  SHF.L.U32 R3, R2, 0x1f, RZ ;  /* 0x0000001f02037819 */ /* 0x004fc800000006ff */
[----:B------:R-:W2:Y:S02]  /*48f0*/  SYNCS.PHASECHK.TRANS64.TRYWAIT P0, [UR5], R3 ;  /* 0x00000003ff0075a7 */ /* 0x000ea40008001105 */
[----:B--2---:R-:W-:Y:S05]  /*4900*/  @!P0 BRA `(.L_x_92) ;  /* 0x0000004400108947 */ /* 0x004fea0003800000 */
.L_x_208:
        /* <DEDUP_REMOVED lines=9> */
.L_x_210:
[----:B------:R-:W-:-:S04]  /*49a0*/  UIADD3 UR7, UPT, UPT, UR7, 0x1, URZ ;  /* 0x0000000107077890 */ /* 0x000fc8000fffe0ff */
[----:B------:R-:W-:-:S04]  /*49b0*/  UISETP.NE.AND UP0, UPT, UR7, 0x4, UPT ;  /* 0x000000040700788c */ /* 0x000fc8000bf05270 */
[----:B------:R-:W-:Y:S02]  /*49c0*/  USEL UR5, URZ, 0x1, UP0 ;  /* 0x00000001ff057887 */ /* 0x000fe40008000000 */
[----:B------:R-:W-:-:S04]  /*49d0*/  USEL UR7, UR7, URZ, UP0 ;  /* 0x000000ff07077287 */ /* 0x000fc80008000000 */
[----:B------:R-:W-:Y:S01]  /*49e0*/  ULEA UR7, UR7, UR6, 0x3 ;  /* 0x0000000607077291 */ /* 0x000fe2000f8e18ff */
[----:B--2---:R-:W-:-:S04]  /*49f0*/  LOP3.LUT R3, R2, UR5, RZ, 0x3c, !PT ;  /* 0x0000000502037c12 */ /* 0x004fc8000f8e3cff */
[----:B------:R-:W-:-:S04]  /*4a00*/  SHF.L.U32 R3, R3, 0x1f, RZ ;  /* 0x0000001f03037819 */ /* 0x000fc800000006ff */
[----:B------:R-:W2:Y:S02]  /*4a10*/  SYNCS.PHASECHK.TRANS64.TRYWAIT P0, [UR7], R3 ;  /* 0x00000003ff0075a7 */ /* 0x000ea40008001107 */
[----:B--2---:R-:W-:Y:S05]  /*4a20*/  @!P0 BRA `(.L_x_94) ;  /* 0x0000004000f88947 */ /* 0x004fea0003800000 */
.L_x_212:
[----:B------:R-:W-:Y:S01]  /*4a30*/  NOP ;  /* 0x0000000000007918 */ /* 0x000fe20000000000 */
[----:B--2---:R-:W2:Y:S01]  /*4a40*/  LDS R0, [UR4+0x14] ;  /* 0x00001404ff007984 */ /* 0x004ea20008000800 */
[----:B------:R-:W-:Y:S01]  /*4a50*/  ULOP3.LUT UR6, UR19, 0xffff, URZ, 0xc0, !UPT ;  /* 0x0000ffff13067892 */ /* 0x000fe2000f8ec0ff */
[----:B------:R-:W-:Y:S01]  /*4a60*/  UMOV UR8, 0xffff ;  /* 0x0000ffff00087882 */ /* 0x000fe20000000000 */
[----:B------:R-:W-:Y:S02]  /*4a70*/  UMOV UR5, 0x1 ;  /* 0x0000000100057882 */ /* 0x000fe40000000000 */
[----:B------:R-:W-:-:S04]  /*4a80*/  USHF.R.U32.HI UR6, URZ, 0x5, UR6 ;  /* 0x00000005ff067899 */ /* 0x000fc80008011606 */
[----:B------:R-:W-:Y:S02]  /*4a90*/  USHF.L.U32 UR8, UR8, UR6, URZ ;  /* 0x0000000608087299 */ /* 0x000fe400080006ff */
[----:B------:R-:W-:-:S04]  /*4aa0*/  USHF.L.U32 UR5, UR5, UR6, URZ ;  /* 0x0000000605057299 */ /* 0x000fc800080006ff */
[----:B--2---:R-:W-:-:S04]  /*4ab0*/  LOP3.LUT R0, R0, UR8, RZ, 0xc0, !PT ;  /* 0x0000000800007c12 */ /* 0x004fc8000f8ec0ff */
[----:B------:R-:W-:-:S13]  /*4ac0*/  ISETP.NE.AND P0, PT, R0, UR8, PT ;  /* 0x0000000800007c0c */ /* 0x000fda000bf05270 */
[----:B------:R-:W-:Y:S05]  /*4ad0*/  @P0 BRA `(.L_x_95) ;  /* 0x0000000000580947 */ /* 0x000fea0003800000 */
[----:B------:R-:W2:Y:S02]  /*4ae0*/  LDS R0, [UR4+0x18] ;  /* 0x00001804ff007984 */ /* 0x000ea40008000800 */
[----:B--2---:R-:W-:-:S04]  /*4af0*/  LOP3.LUT R0, R0, UR5, RZ, 0xc0, !PT ;  /* 0x0000000500007c12 */ /* 0x004fc8000f8ec0ff */
[----:B------:R-:W-:-:S13]  /*4b00*/  ISETP.NE.AND P0, PT, R0, UR5, PT ;  /* 0x0000000500007c0c */ /* 0x000fda000bf05270 */
[----:B------:R-:W-:Y:S05]  /*4b10*/  @P0 BRA `(.L_x_96) ;  /* 0x00000000003c0947 */ /* 0x000fea0003800000 */
[----:B------:R-:W2:Y:S01]  /*4b20*/  S2R R2, SR_LANEID ;  /* 0x0000000000027919 */ /* 0x000ea20000000000 */
[----:B------:R-:W-:Y:S01]  /*4b30*/  ULOP3.LUT UR8, URZ, UR8, URZ, 0x33, !UPT ;  /* 0x00000008ff087292 */ /* 0x000fe2000f8e33ff */
[----:B------:R-:W-:Y:S01]  /*4b40*/  LOP3.LUT R4, RZ, UR5, RZ, 0x33, !PT ;  /* 0x00000005ff047c12 */ /* 0x000fe2000f8e33ff */
[----:B------:R-:W-:Y:S02]  /*4b50*/  VOTEU.ANY UR7, UPT, PT ;  /* 0x0000000000077886 */ /* 0x000fe400038e0100 */
[----:B------:R-:W-:Y:S01]  /*4b60*/  UFLO.U32 UR7, UR7 ;  /* 0x00000007000772bd */ /* 0x000fe200080e0000 */
[----:B------:R-:W3:Y:S01]  /*4b70*/  REDUX UR5, R4 ;  /* 0x00000000040573c4 */ /* 0x000ee20000000000 */
[----:B------:R-:W-:-:S06]  /*4b80*/  IMAD.U32 R0, RZ, RZ, UR8 ;  /* 0x00000008ff007e24 */ /* 0x000fcc000f8e00ff */
[----:B------:R1:W-:Y:S01]  /*4b90*/  UTCATOMSWS.AND URZ, UR8 ;  /* 0x0000000800ff79e3 */ /* 0x0003e20008000000 */
[----:B------:R-:W4:Y:S01]  /*4ba0*/  REDUX UR6, R0 ;  /* 0x00000000000673c4 */ /* 0x000f220000000000 */
[----:B--2---:R-:W-:Y:S01]  /*4bb0*/  ISETP.EQ.U32.AND P0, PT, R2, UR7, PT ;  /* 0x0000000702007c0c */ /* 0x004fe2000bf02070 */
[----:B---3--:R-:W-:Y:S01]  /*4bc0*/  IMAD.U32 R2, RZ, RZ, UR5 ;  /* 0x00000005ff027e24 */ /* 0x008fe2000f8e00ff */
[----:B----4-:R-:W-:-:S11]  /*4bd0*/  MOV R3, UR6 ;  /* 0x0000000600037c02 */ /* 0x010fd60008000f00 */
[----:B------:R1:W-:Y:S04]  /*4be0*/  @P0 ATOMS.AND RZ, [UR4+0x14], R3 ;  /* 0x00001403ffff098c */ /* 0x0003e8000a800004 */
[----:B------:R1:W-:Y:S01]  /*4bf0*/  @P0 ATOMS.AND RZ, [UR4+0x18], R2 ;  /* 0x00001802ffff098c */ /* 0x0003e2000a800004 */
[----:B------:R-:W-:Y:S05]  /*4c00*/  BRA `(.L_x_97) ;  /* 0x0000000000147947 */ /* 0x000fea0003800000 */
.L_x_96:
[----:B------:R-:W-:Y:S02]  /*4c10*/  MOV R2, 0x4c30 ;  /* 0x00004c3000027802 */ /* 0x000fe40000000f00 */
[----:B-1--45:R-:W-:Y:S05]  /*4c20*/  CALL.REL.NOINC `($__internal_0_$__cuda_sm10x_tcgen05_guardrail_trap_col_being_dealloced_not_returned_by_alloc) ;  /* 0x0000004400147944 */ /* 0x032fea0003c00000 */
[----:B------:R-:W-:Y:S05]  /*4c30*/  BRA `(.L_x_97) ;  /* 0x0000000000087947 */ /* 0x000fea0003800000 */
.L_x_95:
[----:B------:R-:W-:Y:S02]  /*4c40*/  MOV R2, 0x4c60 ;  /* 0x00004c6000027802 */ /* 0x000fe40000000f00 */
[----:B-1--45:R-:W-:Y:S05]  /*4c50*/  CALL.REL.NOINC `($__internal_2_$__cuda_sm10x_tcgen05_guardrail_trap_unallocated_columns_being_dealloced) ;  /* 0x0000004400207944 */ /* 0x032fea0003c00000 */
.L_x_97:
[----:B------:R-:W-:Y:S01]  /*4c60*/  NOP ;  /* 0x0000000000007918 */ /* 0x000fe20000000000 */
[----:B-1----:R-:W-:Y:S05]  /*4c70*/  EXIT ;  /* 0x000000000000794d */ /* 0x002fea0003800000 */
.L_x_79:
[----:B------:R-:W-:-:S09]  /*4c80*/  UISETP.NE.OR UP2, UPT, UR8, 0x3, !UP2 ;  /* 0x000000030800788c */ /* 0x000fd2000d745670 */
[----:B------:R-:W-:Y:S05]  /*4c90*/  BRA.U UP2, `(.L_x_98) ;  /* 0x0000000902c87547 */ /* 0x000fea000b800000 */
[----:B------:R-:W1:Y:S01]  /*4ca0*/  LDCU.64 UR6, c[0x0][0x888] ;  /* 0x00011100ff0677ac */ /* 0x000e620008000a00 */
[----:B------:R-:W2:Y:S01]  /*4cb0*/  LDC R0, c[0x0][0xb30] ;  /* 0x0002cc00ff007b82 */ /* 0x000ea20000000800 */
[----:B------:R-:W-:Y:S01]  /*4cc0*/  IMAD.MOV.U32 R30, RZ, RZ, 0x1 ;  /* 0x00000001ff1e7424 */ /* 0x000fe200078e00ff */
[----:B------:R-:W-:Y:S01]  /*4cd0*/  CS2R R28, SRZ ;  /* 0x00000000001c7805 */ /* 0x000fe2000001ff00 */
[----:B------:R-:W4:Y:S01]  /*4ce0*/  LDCU.64 UR4, c[0x0][0x890] ;  /* 0x00011200ff0477ac */ /* 0x000f220008000a00 */
[----:B------:R-:W-:Y:S01]  /*4cf0*/  IMAD.MOV.U32 R25, RZ, RZ, 0x2000 ;  /* 0x00002000ff197424 */ /* 0x000fe200078e00ff */
[----:B------:R-:W-:-:S03]  /*4d00*/  UMOV UR8, 0x400 ;  /* 0x0000040000087882 */ /* 0x000fc60000000000 */
[----:B------:R-:W3:Y:S01]  /*4d10*/  LDC R19, c[0x0][0x370] ;  /* 0x0000dc00ff137b82 */ /* 0x000ee20000000800 */
[----:B------:R-:W-:-:S07]  /*4d20*/  UPLOP3.LUT UP1, UPT, UPT, UPT, UPT, 0x40, 0x4 ;  /* 0x000000000004789c */ /* 0x000fce0003f2e870 */
[----:B------:R-:W3:Y:S01]  /*4d30*/  LDC R2, c[0x0][0xb0c] ;  /* 0x0002c300ff027b82 */ /* 0x000ee20000000800 */
[----:B-1----:R-:W-:Y:S02]  /*4d40*/  UISETP.NE.U32.AND UP2, UPT, UR6, URZ, UPT ;  /* 0x000000ff0600728c */ /* 0x002fe4000bf45070 */
[----:B------:R-:W-:Y:S02]  /*4d50*/  ULEA UR6, UR37, UR8, 0x18 ;  /* 0x0000000825067291 */ /* 0x000fe4000f8ec0ff */
[----:B------:R-:W-:Y:S02]  /*4d60*/  UISETP.NE.AND.EX UP2, UPT, UR7, URZ, UPT, UP2 ;  /* 0x000000ff0700728c */ /* 0x000fe4000bf45320 */
[----:B------:R-:W-:Y:S01]  /*4d70*/  UIADD3 UR7, UPT, UPT, UR6, 0x220, URZ ;  /* 0x0000022006077890 */ /* 0x000fe2000fffe0ff */
[----:B------:R-:W1:Y:S01]  /*4d80*/  LDC R18, c[0x0][0xb20] ;  /* 0x0002c800ff127b82 */ /* 0x000e620000000800 */
[----:B----4-:R-:W-:Y:S01]  /*4d90*/  UISETP.NE.U32.AND UP3, UPT, UR4, URZ, UPT ;  /* 0x000000ff0400728c */ /* 0x010fe2000bf65070 */
[----:B--2---:R-:W-:Y:S01]  /*4da0*/  ISETP.NE.AND P1, PT, R0, 0x1, PT ;  /* 0x000000010000780c */ /* 0x004fe20003f25270 */
[----:B------:R-:W-:-:S02]  /*4db0*/  UPRMT UR37, UR37, 0x654, UR7 ;  /* 0x0000065425257896 */ /* 0x000fc40008000007 */
[----:B------:R-:W-:-:S03]  /*4dc0*/  UISETP.NE.AND.EX UP3, UPT, UR5, URZ, UPT, UP3 ;  /* 0x000000ff0500728c */ /* 0x000fc6000bf65330 */
[----:B------:R-:W2:Y:S08]  /*4dd0*/  LDC.64 R32, c[0x0][0x348] ;  /* 0x0000d200ff207b82 */ /* 0x000eb00000000a00 */
[----:B------:R-:W4:Y:S08]  /*4de0*/  LDC.64 R16, c[0x0][0xb10] ;  /* 0x0002c400ff107b82 */ /* 0x000f300000000a00 */
[----:B------:R-:W1:Y:S08]  /*4df0*/  LDC.64 R6, c[0x0][0xb18] ;  /* 0x0002c600ff067b82 */ /* 0x000e700000000a00 */
[----:B------:R-:W1:Y:S08]  /*4e00*/  LDC.64 R4, c[0x0][0xb28] ;  /* 0x0002ca00ff047b82 */ /* 0x000e700000000a00 */
[----:B---3--:R-:W1:Y:S02]  /*4e10*/  LDC R24, c[0x0][0x374] ;  /* 0x0000dd00ff187b82 */ /* 0x008e640000000800 */
.L_x_106:
[C---:B------:R-:W-:Y:S02]  /*4e20*/  LEA R0, R29.reuse, UR6, 0x3 ;  /* 0x000000061d007c11 */ /* 0x040fe4000f8e18ff */
[----:B------:R-:W-:Y:S02]  /*4e30*/  SHF.L.U32 R3, R28, 0x1f, RZ ;  /* 0x0000001f1c037819 */ /* 0x000fe400000006ff */
[----:B------:R-:W-:Y:S02]  /*4e40*/  LEA R20, R29, UR6, 0x4 ;  /* 0x000000061d147c11 */ /* 0x000fe4000f8e20ff */
[----:B---3--:R-:W3:Y:S02]  /*4e50*/  SYNCS.PHASECHK.TRANS64.TRYWAIT P0, [R0+URZ+0x240], R3 ;  /* 0x00024003000075a7 */ /* 0x008ee400080011ff */
[----:B---3--:R-:W-:Y:S05]  /*4e60*/  @!P0 BRA `(.L_x_99) ;  /* 0x0000004000008947 */ /* 0x008fea0003800000 */
.L_x_213:
[----:B------:R-:W-:Y:S01]  /*4e70*/  ISETP.GE.AND P0, PT, R72, 0x1, PT ;  /* 0x000000014800780c */ /* 0x000fe20003f06270 */
[----:B------:R-:W1:Y:S01]  /*4e80*/  LDS.128 R20, [R20+0x2d0] ;  /* 0x0002d00014147984 */ /* 0x000e620000000c00 */
[----:B------:R-:W-:Y:S01]  /*4e90*/  ISETP.NE.U32.AND P4, PT, RZ, UR4, PT ;  /* 0x00000004ff007c0c */ /* 0x000fe2000bf85070 */
[----:B---3--:R-:W-:Y:S01]  /*4ea0*/  VIADD R0, R0, 0x250 ;  /* 0x0000025000007836 */ /* 0x008fe20000000000 */
[----:B------:R-:W-:Y:S02]  /*4eb0*/  SHF.L.U32 R26, R30, 0x1f, RZ ;  /* 0x0000001f1e1a7819 */ /* 0x000fe400000006ff */
[----:B------:R-:W-:Y:S02]  /*4ec0*/  ISETP.NE.AND.EX P4, PT, RZ, UR5, PT, P4 ;  /* 0x00000005ff007c0c */ /* 0x000fe4000bf85340 */
[----:B------:R-:W-:Y:S01]  /*4ed0*/  PRMT R0, RZ, 0x654, R0 ;  /* 0x00000654ff007816 */ /* 0x000fe20000000000 */
[----:B------:R-:W-:Y:S01]  /*4ee0*/  @!PT LDS RZ, [RZ] ;  /* 0x00000000fffff984 */ /* 0x000fe20000000800 */
[----:B------:R-:W-:Y:S01]  /*4ef0*/  @!PT LDS RZ, [RZ] ;  /* 0x00000000fffff984 */ /* 0x000fe20000000800 */
[----:B------:R-:W-:Y:S01]  /*4f00*/  @!PT LDS RZ, [RZ] ;  /* 0x00000000fffff984 */ /* 0x000fe20000000800 */
[----:B------:R-:W-:Y:S01]  /*4f10*/  @!PT LDS RZ, [RZ] ;  /* 0x00000000fffff984 */ /* 0x000fe20000000800 */
[----:B------:R3:W-:Y:S06]  /*4f20*/  MEMBAR.ALL.CTA ;  /* 0x0000000000007992 */ /* 0x0007ec0000008000 */
[----:B---3--:R-:W3:Y:S02]  /*4f30*/  FENCE.VIEW.ASYNC.S ;  /* 0x00000000000073c6 */ /* 0x008ee40000000000 */
[----:B---3--:R3:W-:Y:S01]  /*4f40*/  SYNCS.ARRIVE.TRANS64.RED.A1T0 RZ, [R0+URZ], RZ ;  /* 0x000000ff00ff79a7 */ /* 0x0087e200081004ff */
[----:B-1----:R-:W-:Y:S11]  /*4f50*/  LOP3.LUT P3, RZ, R22, 0x1, RZ, 0xc0, !PT ;  /* 0x0000000116ff7812 */ /* 0x002ff6000786c0ff */
[----:B------:R-:W-:Y:S02]  /*4f60*/  @!UPT UIADD3 URZ, UPT, UPT, URZ, URZ, URZ ;  /* 0x000000fffffff290 */ /* 0x000fe4000fffe0ff */
[----:B------:R-:W-:Y:S02]  /*4f70*/  @P3 MOV R13, R20 ;  /* 0x00000014000d3202 */ /* 0x000fe40000000f00 */
[----:B------:R-:W-:Y:S01]  /*4f80*/  @P3 LOP3.LUT R8, R21, 0xffff, RZ, 0xc0, !PT ;  /* 0x0000ffff15083812 */ /* 0x000fe200078ec0ff */
[----:B---3--:R-:W-:Y:S06]  /*4f90*/  @!P0 BRA `(.L_x_100) ;  /* 0x0000000000a48947 */ /* 0x008fec0003800000 */
[----:B------:R-:W-:Y:S01]  /*4fa0*/  IMAD.HI.U32 R31, R24, R7, RZ ;  /* 0x00000007181f7227 */ /* 0x000fe200078e00ff */
[----:B------:R-:W-:Y:S02]  /*4fb0*/  ISETP.NE.AND P0, PT, R6, 0x1, PT ;  /* 0x000000010600780c */ /* 0x000fe40003f05270 */
[----:B------:R-:W-:Y:S01]  /*4fc0*/  ISETP.NE.AND P2, PT, R72, 0x1, PT ;  /* 0x000000014800780c */ /* 0x000fe20003f45270 */
[----:B----4-:R-:W-:Y:S01]  /*4fd0*/  IMAD.HI.U32 R34, R19, R16, RZ ;  /* 0x0000001013227227 */ /* 0x010fe200078e00ff */
[----:B------:R-:W-:Y:S02]  /*4fe0*/  SHF.R.U32.HI R31, RZ, R18, R31 ;  /* 0x00000012ff1f7219 */ /* 0x000fe4000001161f */
[----:B------:R-:W-:Y:S01]  /*4ff0*/  ISETP.NE.AND P5, PT, R2, 0x1, PT ;  /* 0x000000010200780c */ /* 0x000fe20003fa5270 */
[----:B------:R-:W-:Y:S01]  /*5000*/  IMAD.HI.U32 R36, R13, R16, RZ ;  /* 0x000000100d247227 */ /* 0x000fe200078e00ff */
[----:B------:R-:W-:Y:S02]  /*5010*/  SHF.R.U32.HI R34, RZ, R17, R34 ;  /* 0x00000011ff227219 */ /* 0x000fe40000011622 */
[----:B------:R-:W-:Y:S01]  /*5020*/  SEL R3, R24, R31, !P0 ;  /* 0x0000001f18037207 */ /* 0x000fe20004000000 */
[C---:B------:R-:W-:Y:S01]  /*5030*/  IMAD.HI.U32 R31, R8.reuse, R7, RZ ;  /* 0x00000007081f7227 */ /* 0x040fe200078e00ff */
[----:B------:R-:W-:Y:S02]  /*5040*/  SEL R11, R19, R34, !P5 ;  /* 0x00000022130b7207 */ /* 0x000fe40006800000 */
[----:B------:R-:W-:Y:S01]  /*5050*/  SHF.R.U32.HI R36, RZ, R17, R36 ;  /* 0x00000011ff247219 */ /* 0x000fe20000011624 */
[----:B------:R-:W-:Y:S01]  /*5060*/  IMAD.HI.U32 R38, R3, R4, RZ ;  /* 0x0000000403267227 */ /* 0x000fe200078e00ff */
[----:B------:R-:W-:Y:S03]  /*5070*/  SHF.R.U32.HI R31, RZ, R18, R31 ;  /* 0x00000012ff1f7219 */ /* 0x000fe6000001161f */
[----:B------:R-:W-:Y:S01]  /*5080*/  IMAD.HI.U32 R34, R11, R4, RZ ;  /* 0x000000040b227227 */ /* 0x000fe200078e00ff */
[----:B------:R-:W-:Y:S02]  /*5090*/  @P2 SHF.R.U32.HI R3, RZ, R5, R38 ;  /* 0x00000005ff032219 */ /* 0x000fe40000011626 */
[----:B------:R-:W-:Y:S02]  /*50a0*/  SEL R9, R8, R31, !P0 ;  /* 0x0000001f08097207 */ /* 0x000fe40004000000 */
[----:B------:R-:W-:Y:S01]  /*50b0*/  @P2 SHF.R.U32.HI R11, RZ, R5, R34 ;  /* 0x00000005ff0b2219 */ /* 0x000fe20000011622 */
[C---:B------:R-:W-:Y:S01]  /*50c0*/  IMAD R10, R72.reuse, R3, RZ ;  /* 0x00000003480a7224 */ /* 0x040fe200078e02ff */
[----:B------:R-:W-:Y:S01]  /*50d0*/  SEL R3, R13, R36, !P5 ;  /* 0x000000240d037207 */ /* 0x000fe20006800000 */
[C---:B------:R-:W-:Y:S03]  /*50e0*/  IMAD.HI.U32 R14, R9.reuse, R4, RZ ;  /* 0x00000004090e7227 */ /* 0x040fe600078e00ff */
[----:B------:R-:W-:Y:S01]  /*50f0*/  ISETP.GE.AND P0, PT, R9, R10, PT ;  /* 0x0000000a0900720c */ /* 0x000fe20003f06270 */
[C---:B------:R-:W-:Y:S01]  /*5100*/  IMAD R12, R72.reuse, R11, RZ ;  /* 0x0000000b480c7224 */ /* 0x040fe200078e02ff */
[-C--:B------:R-:W-:Y:S04]  /*5110*/  SHF.R.U32.HI R14, RZ, R5.reuse, R14 ;  /* 0x00000005ff0e7219 */ /* 0x080fe8000001160e */
[----:B------:R-:W-:Y:S02]  /*5120*/  ISETP.GE.OR P0, PT, R3, R12, P0 ;  /* 0x0000000c0300720c */ /* 0x000fe40000706670 */
[----:B------:R-:W-:Y:S05]  /*5130*/  SEL R15, R9, R14, !P2 ;  /* 0x0000000e090f7207 */ /* 0x000fea0005000000 */
[----:B------:R-:W-:Y:S04]  /*5140*/  IMAD.MOV R14, RZ, RZ, -R15 ;  /* 0x000000ffff0e7224 */ /* 0x000fe800078e0a0f */
[----:B------:R-:W-:Y:S02]  /*5150*/  IMAD R14, R72, R14, R9 ;  /* 0x0000000e480e7224 */ /* 0x000fe400078e0209 */
[C---:B------:R-:W-:Y:S05]  /*5160*/  @!P0 IMAD.HI.U32 R10, R3.reuse, R4, RZ ;  /* 0x00000004030a8227 */ /* 0x040fea00078e00ff */
[----:B------:R-:W-:Y:S04]  /*5170*/  @!P0 SHF.R.U32.HI R10, RZ, R5, R10 ;  /* 0x00000005ff0a8219 */ /* 0x000fe8000001160a */
[----:B------:R-:W-:Y:S01]  /*5180*/  @!P0 SEL R0, R3, R10, !P2 ;  /* 0x0000000a03008207 */ /* 0x000fe20005000000 */
[----:B------:R-:W-:Y:S03]  /*5190*/  IMAD.MOV R10, RZ, RZ, -R3 ;  /* 0x000000ffff0a7224 */ /* 0x000fe600078e0a03 */
[----:B------:R-:W-:Y:S01]  /*51a0*/  @!P0 IADD3 R15, PT, PT, R15, -R0, RZ ;  /* 0x800000000f0f8210 */ /* 0x000fe20007ffe0ff */
[----:B------:R-:W-:Y:S01]  /*51b0*/  @!P0 IMAD R0, R11, R14, R0 ;  /* 0x0000000e0b008224 */ /* 0x000fe200078e0200 */
[----:B------:R-:W-:Y:S01]  /*51c0*/  IADD3 R11, PT, PT, -R9, RZ, RZ ;  /* 0x000000ff090b7210 */ /* 0x000fe20007ffe1ff */
[----:B------:R-:W-:Y:S02]  /*51d0*/  IMAD R13, R2, R10, R13 ;  /* 0x0000000a020d7224 */ /* 0x000fe400078e020d */
[----:B------:R-:W-:Y:S02]  /*51e0*/  @!P0 IMAD R9, R15, R72, R3 ;  /* 0x000000480f098224 */ /* 0x000fe400078e0203 */
[----:B------:R-:W-:Y:S02]  /*51f0*/  @!P0 IMAD.MOV.U32 R3, RZ, RZ, R0 ;  /* 0x000000ffff038224 */ /* 0x000fe400078e0000 */
[----:B------:R-:W-:Y:S02]  /*5200*/  IMAD R8, R6, R11, R8 ;  /* 0x0000000b06087224 */ /* 0x000fe400078e0208 */
[----:B------:R-:W-:Y:S02]  /*5210*/  IMAD R13, R3, R2, R13 ;  /* 0x00000002030d7224 */ /* 0x000fe400078e020d */
[----:B------:R-:W-:Y:S02]  /*5220*/  IMAD R8, R9, R6, R8 ;  /* 0x0000000609087224 */ /* 0x000fe400078e0208 */
.L_x_100:
[----:B------:R-:W-:Y:S05]  /*5230*/  BRA.U UP1, `(.L_x_101) ;  /* 0x0000000101107547 */ /* 0x000fea000b800000 */
[----:B------:R-:W-:Y:S04]  /*5240*/  MOV R0, UR13 ;  /* 0x0000000d00007c02 */ /* 0x000fe80008000f00 */
[----:B------:R-:W-:Y:S04]  /*5250*/  SHF.L.U32 R3, R0, 0x1f, RZ ;  /* 0x0000001f00037819 */ /* 0x000fe800000006ff */
[----:B------:R-:W1:Y:S02]  /*5260*/  SYNCS.PHASECHK.TRANS64.TRYWAIT P0, [UR6+0x238], R3 ;  /* 0x00023803ff0075a7 */ /* 0x000e640008001106 */
[----:B-1----:R-:W-:Y:S05]  /*5270*/  @!P0 BRA `(.L_x_102) ;  /* 0x0000003c00108947 */ /* 0x002fea0003800000 */
.L_x_101:
[----:B------:R-:W-:Y:S05]  /*5280*/  BRA.U !UP3, `(.L_x_103) ;  /* 0x000000010b347547 */ /* 0x000fea000b800000 */
[----:B------:R-:W-:Y:S01]  /*5290*/  UPLOP3.LUT UP0, UPT, UPT, UPT, UP2, 0x80, 0x8 ;  /* 0x000000000008789c */ /* 0x000fe20003f0f020 */
[----:B-1----:R-:W-:Y:S02]  /*52a0*/  HFMA2 R0, -RZ, RZ, 0, 5.9604644775390625e-08 ;  /* 0x00000001ff007431 */ /* 0x002fe400000001ff */
[----:B------:R-:W-:Y:S03]  /*52b0*/  IMAD.MOV.U32 R164, RZ, RZ, 0x1 ;  /* 0x00000001ffa47424 */ /* 0x000fe600078e00ff */
[----:B------:R-:W-:Y:S05]  /*52c0*/  PLOP3.LUT P0, PT, PT, PT, UP0, 0x80, 0x8 ;  /* 0x000000000008781c */ /* 0x000fea0003f0f008 */
[----:B------:R-:W1:Y:S01]  /*52d0*/  @UP0 LDCU.64 UR8, c[0x0][0x888] ;  /* 0x00011100ff0807ac */ /* 0x000e620008000a00 */
[----:B------:R-:W-:Y:S07]  /*52e0*/  @UP0 UIMAD UR7, UR36, UR4, URZ ;  /* 0x00000004240702a4 */ /* 0x000fee000f8e02ff */
[----:B------:R-:W-:Y:S01]  /*52f0*/  @!P0 PRMT R164, R0, 0x7610, R164 ;  /* 0x0000761000a48816 */ /* 0x000fe200000000a4 */
[----:B-1----:R-:W-:Y:S03]  /*5300*/  @UP0 UIMAD.WIDE UR8, UR7, 0x4, UR8 ;  /* 0x00000004070808a5 */ /* 0x002fe6000f8e0208 */
[----:B------:R-:W1:Y:S03]  /*5310*/  @!UP0 LDCU UR7, c[0x0][0x880] ;  /* 0x00011000ff0787ac */ /* 0x000e660008000800 */
[----:B------:R-:W-:Y:S01]  /*5320*/  IMAD.U32 R10, RZ, RZ, UR8 ;  /* 0x00000008ff0a7e24 */ /* 0x000fe2000f8e00ff */
[----:B------:R-:W-:Y:S05]  /*5330*/  MOV R11, UR9 ;  /* 0x00000009000b7c02 */ /* 0x000fea0008000f00 */
[----:B-----5:R3:W5:Y:S02]  /*5340*/  @P0 LDG.E R81, desc[UR40][R10.64] ;  /* 0x000000280a510981 */ /* 0x020764000c1e1900 */
[----:B-1-3--:R-:W-:Y:S07]  /*5350*/  @!P0 IMAD.U32 R81, RZ, RZ, UR7 ;  /* 0x00000007ff518e24 */ /* 0x00afee000f8e00ff */
.L_x_103:
[----:B-----5:R-:W-:Y:S01]  /*5360*/  @!P4 FSETP.EQ.AND P5, PT, R81, RZ, PT ;  /* 0x000000ff5100c20b */ /* 0x020fe20003fa2000 */
[----:B------:R-:W-:Y:S01]  /*5370*/  @!UPT UIADD3 URZ, UPT, UPT, URZ, URZ, URZ ;  /* 0x000000fffffff290 */ /* 0x000fe2000fffe0ff */
[----:B------:R-:W-:Y:S11]  /*5380*/  @!P4 BRA `(.L_x_104) ;  /* 0x000000000014c947 */ /* 0x000ff60003800000 */
[----:B------:R-:W-:Y:S02]  /*5390*/  LOP3.LUT P0, RZ, R164, 0xff, RZ, 0xc0, !PT ;  /* 0x000000ffa4ff7812 */ /* 0x000fe4000780c0ff */
[----:B------:R-:W-:Y:S04]  /*53a0*/  PLOP3.LUT P5, PT, PT, PT, UP0, 0x80, 0x8 ;  /* 0x000000000008781c */ /* 0x000fe80003faf008 */
[----:B------:R-:W-:Y:S07]  /*53b0*/  PLOP3.LUT P5, PT, P5, PT, PT, 0x8, 0x80 ;  /* 0x000000000080781c */ /* 0x000fee0002fae170 */
[----:B------:R-:W-:Y:S11]  /*53c0*/  @P0 FSETP.EQ.AND P5, PT, R81, RZ, PT ;  /* 0x000000ff5100020b */ /* 0x000ff60003fa2000 */
[----:B------:R-:W-:Y:S02]  /*53d0*/  @!UPT UIADD3 URZ, UPT, UPT, URZ, URZ, URZ ;  /* 0x000000fffffff290 */ /* 0x000fe4000fffe0ff */
.L_x_104:
[----:B------:R-:W3:Y:S01]  /*53e0*/  SYNCS.PHASECHK.TRANS64.TRYWAIT P4, [UR6+0x228], R26 ;  /* 0x0002281aff0075a7 */ /* 0x000ee20008081106 */
[----:B------:R-:W-:Y:S01]  /*53f0*/  @P3 SHF.R.U32.HI R27, RZ, 0x10, R21 ;  /* 0x00000010ff1b3819 */ /* 0x000fe20000011615 */
[----:B------:R-:W-:Y:S01]  /*5400*/  VIADD R29, R29, 0x1 ;  /* 0x000000011d1d7836 */ /* 0x000fe20000000000 */
[----:B------:R-:W5:Y:S08]  /*5410*/  LDC.64 R14, c[0x0][0xb10] ;  /* 0x0002c400ff0e7b82 */ /* 0x000f700000000a00 */
[----:B------:R-:W2:Y:S08]  /*5420*/  LDC.64 R10, c[0x0][0xb18] ;  /* 0x0002c600ff0a7b82 */ /* 0x000eb00000000a00 */
[----:B-1----:R-:W1:Y:S08]  /*5430*/  @!P1 LDC R0, c[0x0][0xb20] ;  /* 0x0002c800ff009b82 */ /* 0x002e700000000800 */
[----:B------:R-:W4:Y:S01]  /*5440*/  @!P1 LDC R3, c[0x0][0xb0c] ;  /* 0x0002c300ff039b82 */ /* 0x000f220000000800 */
[----:B-----5:R-:W-:Y:S05]  /*5450*/  @!P1 IMAD.HI.U32 R14, R13, R14, RZ ;  /* 0x0000000e0d0e9227 */ /* 0x020fea00078e00ff */
[----:B------:R-:W-:Y:S01]  /*5460*/  @!P1 SHF.R.U32.HI R14, RZ, R15, R14 ;  /* 0x0000000fff0e9219 */ /* 0x000fe2000001160e */
[----:B--2---:R-:W-:Y:S01]  /*5470*/  @!P1 IMAD.HI.U32 R11, R8, R11, RZ ;  /* 0x0000000b080b9227 */ /* 0x004fe200078e00ff */
[----:B------:R-:W-:Y:S04]  /*5480*/  @!P1 ISETP.NE.AND P0, PT, R10, 0x1, PT ;  /* 0x000000010a00980c */ /* 0x000fe80003f05270 */
[----:B-1----:R-:W-:Y:S02]  /*5490*/  @!P1 SHF.R.U32.HI R9, RZ, R0, R11 ;  /* 0x00000000ff099219 */ /* 0x002fe4000001160b */
[----:B----4-:R-:W-:Y:S02]  /*54a0*/  @!P1 ISETP.NE.AND P2, PT, R3, 0x1, PT ;  /* 0x000000010300980c */ /* 0x010fe40003f45270 */
[----:B------:R-:W-:Y:S02]  /*54b0*/  @!P1 SEL R9, R8, R9, !P0 ;  /* 0x0000000908099207 */ /* 0x000fe40004000000 */
[----:B------:R-:W-:Y:S02]  /*54c0*/  ELECT P0, URZ, PT ;  /* 0x0000000000ff782f */ /* 0x000fe40003800000 */
[----:B------:R-:W-:Y:S05]  /*54d0*/  @!P1 SEL R14, R13, R14, !P2 ;  /* 0x0000000e0d0e9207 */ /* 0x000fea0005000000 */
[----:B------:R-:W-:Y:S02]  /*54e0*/  @!P1 IMAD.IADD R0, R9, 0x1, -R14 ;  /* 0x0000000109009824 */ /* 0x000fe400078e0a0e */
[----:B------:R-:W-:Y:S02]  /*54f0*/  @!P1 IMAD.IADD R9, R14, 0x1, -R9 ;  /* 0x000000010e099824 */ /* 0x000fe400078e0a09 */
[----:B------:R-:W-:Y:S02]  /*5500*/  @!P1 IMAD R13, R0, R3, R13 ;  /* 0x00000003000d9224 */ /* 0x000fe400078e020d */
[----:B------:R-:W-:Y:S01]  /*5510*/  @!P1 IMAD R8, R9, R10, R8 ;  /* 0x0000000a09089224 */ /* 0x000fe200078e0208 */
[----:B---3--:R-:W-:Y:S06]  /*5520*/  @!P4 BRA `(.L_x_105) ;  /* 0x00000038007cc947 */ /* 0x008fec0003800000 */
.L_x_216:
[----:B------:R-:W-:Y:S01]  /*5530*/  PLOP3.LUT P5, PT, P5, P0, PT, 0xf2, 0x2f ;  /* 0x00000000002f781c */ /* 0x000fe20002fa1e72 */
[----:B------:R-:W-:Y:S01]  /*5540*/  UMOV UR14, 0x0 ;  /* 0x00000000000e7882 */ /* 0x000fe20000000000 */
[----:B------:R-:W-:Y:S01]  /*5550*/  LOP3.LUT R30, R30, 0x1, RZ, 0x3c, !PT ;  /* 0x000000011e1e7812 */ /* 0x000fe200078e3cff */
[----:B------:R-:W-:Y:S01]  /*5560*/  UMOV UR15, 0x10000000 ;  /* 0x10000000000f7882 */ /* 0x000fe20000000000 */
[----:B------:R-:W-:Y:S01]  /*5570*/  UMOV UR12, UR36 ;  /* 0x00000024000c7c82 */ /* 0x000fe20008000000 */
[----:B------:R-:W-:Y:S08]  /*5580*/  @P3 R2UR UR36, R27 ;  /* 0x000000001b2432ca */ /* 0x000ff000000e0000 */
[----:B-1----:R-:W-:Y:S01]  /*5590*/  @!P5 IADD3 R3, P0, PT, R32, 0x580, RZ ;  /* 0x000005802003d810 */ /* 0x002fe20007f1e0ff */
[----:B------:R-:W-:Y:S01]  /*55a0*/  @!P5 IMAD.SHL.U32 R155, R155, 0x40, RZ ;  /* 0x000000409b9bd824 */ /* 0x000fe200078e00ff */
[----:B------:R-:W-:Y:S01]  /*55b0*/  VOTEU.ALL UP1, P5 ;  /* 0x0000000000ff7886 */ /* 0x000fe20002820000 */
[----:B------:R-:W-:Y:S01]  /*55c0*/  @!P5 IMAD.SHL.U32 R165, R165, 0x80, RZ ;  /* 0x00000080a5a5d824 */ /* 0x000fe200078e00ff */
[----:B------:R-:W-:Y:S01]  /*55d0*/  @!P5 R2UR UR8, R3 ;  /* 0x000000000308d2ca */ /* 0x000fe200000e0000 */
[----:B------:R-:W-:Y:S01]  /*55e0*/  @!P5 IMAD.X R0, RZ, RZ, R33, P0 ;  /* 0x000000ffff00d224 */ /* 0x000fe200000e0621 */
[----:B------:R-:W-:Y:S01]  /*55f0*/  @!P5 R2UR UR10, R155 ;  /* 0x000000009b0ad2ca */ /* 0x000fe200000e0000 */
[----:B------:R-:W-:Y:S01]  /*5600*/  @!UP1 UIADD3 UR9, UPT, UPT, UR6, 0x220, URZ ;  /* 0x0000022006099890 */ /* 0x000fe2000fffe0ff */
[----:B------:R-:W-:Y:S01]  /*5610*/  @!P5 R2UR UR11, R165 ;  /* 0x00000000a50bd2ca */ /* 0x000fe200000e0000 */
[----:B------:R-:W-:Y:S01]  /*5620*/  IMAD.IADD R155, R8, 0x1, R143 ;  /* 0x00000001089b7824 */ /* 0x000fe200078e028f */
[----:B------:R-:W-:Y:S01]  /*5630*/  @!P5 R2UR UR7, R0 ;  /* 0x000000000007d2ca */ /* 0x000fe200000e0000 */
[----:B------:R-:W-:Y:S01]  /*5640*/  IMAD.IADD R165, R13, 0x1, R154 ;  /* 0x000000010da57824 */ /* 0x000fe200078e029a */
[C---:B------:R-:W-:Y:S04]  /*5650*/  ISETP.NE.AND P0, PT, R29.reuse, 0x2, PT ;  /* 0x000000021d00780c */ /* 0x040fe80003f05270 */
[----:B------:R-:W-:Y:S01]  /*5660*/  SEL R3, RZ, 0x1, P0 ;  /* 0x00000001ff037807 */ /* 0x000fe20000000000 */
[----:B------:R-:W-:Y:S01]  /*5670*/  IMAD.U32 R10, RZ, RZ, UR8 ;  /* 0x00000008ff0a7e24 */ /* 0x000fe2000f8e00ff */
[----:B------:R-:W-:Y:S01]  /*5680*/  @!UP1 UIADD3 UR8, UPT, UPT, UR6, 0x400, URZ ;  /* 0x0000040006089890 */ /* 0x000fe2000fffe0ff */
[----:B------:R-:W-:Y:S01]  /*5690*/  SEL R29, R29, RZ, P0 ;  /* 0x000000ff1d1d7207 */ /* 0x000fe20000000000 */
[----:B------:R-:W-:Y:S01]  /*56a0*/  VOTEU.ALL UP1, P5 ;  /* 0x0000000000ff7886 */ /* 0x000fe20002820000 */
[----:B------:R-:W-:Y:S02]  /*56b0*/  LOP3.LUT R28, R28, R3, RZ, 0x3c, !PT ;  /* 0x000000031c1c7212 */ /* 0x000fe400078e3cff */
[----:B------:R-:W-:Y:S01]  /*56c0*/  IMAD.U32 R11, RZ, RZ, UR7 ;  /* 0x00000007ff0b7e24 */ /* 0x000fe2000f8e00ff */
[----:B------:R-:W-:Y:S04]  /*56d0*/  @!P5 R2UR UR16, R10 ;  /* 0x000000000a10d2ca */ /* 0x000fe800000e0000 */
[----:B------:R-:W-:Y:S11]  /*56e0*/  @!P5 R2UR UR17, R11 ;  /* 0x000000000b11d2ca */ /* 0x000ff600000e0000 */
[----:B------:R-:W-:Y:S02]  /*56f0*/  @!UPT UIADD3 URZ, UPT, UPT, URZ, URZ, URZ ;  /* 0x000000fffffff290 */ /* 0x000fe4000fffe0ff */
[----:B------:R3:W-:Y:S01]  /*5700*/  @!UP1 UTMALDG.3D [UR8], [UR16], desc[UR14] ;  /* 0x00000e08100095b4 */ /* 0x0007e20008011000 */
[----:B------:R3:W-:Y:S01]  /*5710*/  @!P5 SYNCS.ARRIVE.TRANS64.RED.A0TR RZ, [UR6+0x220], R25 ;  /* 0x00022019ffffd9a7 */ /* 0x0007e20008300406 */
[----:B------:R-:W-:Y:S01]  /*5720*/  UPLOP3.LUT UP1, UPT, UPT, UPT, UPT, 0x80, 0x8 ;  /* 0x000000000008789c */ /* 0x000fe20003f2f070 */
[----:B------:R-:W-:Y:S01]  /*5730*/  SYNCS.ARRIVE.TRANS64.RED.A1T0 RZ, [UR37], RZ ;  /* 0x000000ffffff79a7 */ /* 0x000fe20008100425 */
[----:B------:R-:W-:Y:S09]  /*5740*/  @P3 BRA `(.L_x_106) ;  /* 0xfffffff400b43947 */ /* 0x000ff2000383ffff */
[----:B------:R-:W-:Y:S07]  /*5750*/  MOV R0, UR6 ;  /* 0x0000000600007c02 */ /* 0x000fee0008000f00 */
.L_x_107:
[----:B-1----:R-:W-:-:S04]  /*5760*/  SHF.L.U32 R3, R30, 0x1f, RZ ;  /* 0x0000001f1e037819 */ /* 0x002fc800000006ff */
[----:B------:R1:W2:Y:S03]  /*5770*/  SYNCS.PHASECHK.TRANS64.TRYWAIT P0, [R0+URZ+0x228], R3 ;  /* 0x00022803000075a7 */ /* 0x0002a600080011ff */
[----:B--2---:R-:W-:Y:S05]  /*5780*/  @!P0 NANOSLEEP.SYNCS 0x989680 ;  /* 0x009896800000895d */ /* 0x004fea0003900000 */
[----:B------:R-:W2:Y:S02]  /*5790*/  @!P0 SYNCS.PHASECHK.TRANS64 P0, [R0+URZ+0x228], R3 ;  /* 0x00022803000085a7 */ /* 0x000ea400080010ff */
[----:B--23--:R-:W-:Y:S05]  /*57a0*/  @P0 EXIT ;  /* 0x000000000000094d */ /* 0x00cfea0003800000 */
[----:B------:R-:W-:Y:S05]  /*57b0*/  BRA `(.L_x_107) ;  /* 0xfffffffc00e87947 */ /* 0x000fea000383ffff */
.L_x_98:
[----:B------:R-:W-:-:S06]  /*57c0*/  UISETP.GE.AND UP1, UPT, UR8, 0x4, UPT ;  /* 0x000000040800788c */ /* 0x000fcc000bf26270 */
[----:B------:R-:W-:-:S13]  /*57d0*/  PLOP3.LUT P0, PT, PT, PT, UP1, 0x80, 0x8 ;  /* 0x000000000008781c */ /* 0x000fda0003f0f018 */
[----:B------:R-:W-:Y:S05]  /*57e0*/  @!P0 EXIT ;  /* 0x000000000000894d */ /* 0x000fea0003800000 */
[----:B------:R-:W-:Y:S01]  /*57f0*/  BAR.SYNC.DEFER_BLOCKING 0x6, 0xa0 ;  /* 0x0182800000007b1d */ /* 0x000fe20000010000 */
[C---:B------:R-:W-:Y:S02]  /*5800*/  IMAD.SHL.U32 R3, R166.reuse, 0x40, RZ ;  /* 0x00000040a6037824 */ /* 0x040fe400078e00ff */
[----:B------:R-:W-:Y:S02]  /*5810*/  HFMA2 R76, -RZ, RZ, 0, 0 ;  /* 0x00000000ff4c7431 */ /* 0x000fe400000001ff */
[C---:B------:R-:W-:Y:S01]  /*5820*/  IMAD.SHL.U32 R168, R166.reuse, 0x8, RZ ;  /* 0x00000008a6a87824 */ /* 0x040fe200078e00ff */
[----:B------:R-:W-:Y:S01]  /*5830*/  CS2R R174, SRZ ;  /* 0x0000000000ae7805 */ /* 0x000fe2000001ff00 */
[----:B------:R-:W-:Y:S01]  /*5840*/  IMAD.U32 R79, R166, 0x10000, RZ ;  /* 0x00010000a64f7824 */ /* 0x000fe200078e00ff */
[----:B------:R-:W-:Y:S01]  /*5850*/  UMOV UR43, 0x400 ;  /* 0x00000400002b7882 */ /* 0x000fe20000000000 */
[----:B------:R-:W-:Y:S01]  /*5860*/  LOP3.LUT R5, R3, 0x180, RZ, 0xc0, !PT ;  /* 0x0000018003057812 */ /* 0x000fe200078ec0ff */
[----:B------:R-:W-:Y:S01]  /*5870*/  ULEA UR43, UR37, UR43, 0x18 ;  /* 0x0000002b252b7291 */ /* 0x000fe2000f8ec0ff */
[----:B------:R-:W1:Y:S01]  /*5880*/  LDC R167, c[0x0][0x370] ;  /* 0x0000dc00ffa77b82 */ /* 0x000e620000000800 */
[----:B------:R-:W-:Y:S01]  /*5890*/  LOP3.LUT R79, R79, 0x600000, RZ, 0xc0, !PT ;  /* 0x006000004f4f7812 */ /* 0x000fe200078ec0ff */
[----:B------:R-:W-:Y:S01]  /*58a0*/  IMAD.MOV.U32 R181, RZ, RZ, RZ ;  /* 0x000000ffffb57224 */ /* 0x000fe200078e00ff */
[----:B------:R-:W-:Y:S01]  /*58b0*/  LOP3.LUT R168, R5, 0x30, R168, 0xf8, !PT ;  /* 0x0000003005a87812 */ /* 0x000fe200078ef8a8 */
[----:B------:R-:W-:Y:S01]  /*58c0*/  UIADD3 UR4, UPT, UPT, UR43, 0x2400, URZ ;  /* 0x000024002b047890 */ /* 0x000fe2000fffe0ff */
[----:B------:R-:W-:Y:S01]  /*58d0*/  IMAD.MOV.U32 R173, RZ, RZ, RZ ;  /* 0x000000ffffad7224 */ /* 0x000fe200078e00ff */
[----:B------:R-:W2:Y:S01]  /*58e0*/  LDCU.64 UR46, c[0x0][0x348] ;  /* 0x00006900ff2e77ac */ /* 0x000ea20008000a00 */
[----:B------:R-:W-:Y:S01]  /*58f0*/  LOP3.LUT R168, R168, 0x1e40, R3, 0xf8, !PT ;  /* 0x00001e40a8a87812 */ /* 0x000fe200078ef803 */
[----:B------:R-:W4:Y:S01]  /*5900*/  LDC R74, c[0x0][0xb0c] ;  /* 0x0002c300ff4a7b82 */ /* 0x000f220000000800 */
[----:B------:R-:W-:Y:S01]  /*5910*/  IMAD.SHL.U32 R3, R166, 0x10, RZ ;  /* 0x00000010a6037824 */ /* 0x000fe200078e00ff */
[----:B------:R-:W-:Y:S01]  /*5920*/  MOV R179, UR4 ;  /* 0x0000000400b37c02 */ /* 0x000fe20008000f00 */
[----:B------:R-:W1:Y:S03]  /*5930*/  LDCU.64 UR38, c[0x0][0x888] ;  /* 0x00011100ff2677ac */ /* 0x000e660008000a00 */
[C---:B------:R-:W-:Y:S01]  /*5940*/  LOP3.LUT R5, R3.reuse, 0x20, RZ, 0xc0, !PT ;  /* 0x0000002003057812 */ /* 0x040fe200078ec0ff */
[----:B------:R-:W3:Y:S01]  /*5950*/  LDS R0, [UR43+0x2f0] ;  /* 0x0002f02bff007984 */ /* 0x000ee20008000800 */
[----:B------:R-:W1:Y:S01]  /*5960*/  LDC R170, c[0x0][0xb20] ;  /* 0x0002c800ffaa7b82 */ /* 0x000e620000000800 */
[----:B------:R-:W-:Y:S01]  /*5970*/  LOP3.LUT R3, R3, 0x40, RZ, 0xc0, !PT ;  /* 0x0000004003037812 */ /* 0x000fe200078ec0ff */
[----:B------:R-:W-:-:S06]  /*5980*/  UIADD3 UR42, UPT, UPT, UR43, 0x400, URZ ;  /* 0x000004002b2a7890 */ /* 0x000fcc000fffe0ff */
[----:B------:R-:W1:Y:S08]  /*5990*/  LDC R73, c[0x0][0xb30] ;  /* 0x0002cc00ff497b82 */ /* 0x000e700000000800 */
[----:B------:R-:W1:Y:S08]  /*59a0*/  LDC.64 R152, c[0x0][0xb10] ;  /* 0x0002c400ff987b82 */ /* 0x000e700000000a00 */
[----:B------:R-:W1:Y:S08]  /*59b0*/  LDC.64 R70, c[0x0][0xb18] ;  /* 0x0002c600ff467b82 */ /* 0x000e700000000a00 */
[----:B------:R-:W1:Y:S01]  /*59c0*/  LDC.64 R148, c[0x0][0x888] ;  /* 0x00022200ff947b82 */ /* 0x000e620000000a00 */
[----:B---3--:R-:W-:-:S07]  /*59d0*/  IMAD.IADD R79, R0, 0x1, R79 ;  /* 0x00000001004f7824 */ /* 0x008fce00078e024f */
[----:B------:R-:W3:Y:S01]  /*59e0*/  LDC.64 R68, c[0x0][0xb28] ;  /* 0x0002ca00ff447b82 */ /* 0x000ee20000000a00 */
[----:B------:R-:W-:-:S05]  /*59f0*/  VIADD R0, R168, UR43 ;  /* 0x0000002ba8007c36 */ /* 0x000fca0008000000 */
[--C-:B------:R-:W-:Y:S02]  /*5a00*/  IADD3 R178, PT, PT, -R5, 0x400, R0.reuse ;  /* 0x0000040005b27810 */ /* 0x100fe40007ffe100 */
[----:B------:R-:W1:Y:S01]  /*5a10*/  LDC.64 R150, c[0x0][0x890] ;  /* 0x00022400ff967b82 */ /* 0x000e620000000a00 */
[----:B------:R-:W-:Y:S02]  /*5a20*/  IADD3 R177, PT, PT, -R3, 0x400, R0 ;  /* 0x0000040003b17810 */ /* 0x000fe40007ffe100 */
[----:B------:R-:W-:-:S05]  /*5a30*/  IMAD.IADD R176, R178, 0x1, -R3 ;  /* 0x00000001b2b07824 */ /* 0x000fca00078e0a03 */
[----:B------:R-:W1:Y:S08]  /*5a40*/  LDC.64 R146, c[0x0][0x8b0] ;  /* 0x00022c00ff927b82 */ /* 0x000e700000000a00 */
[----:B------:R-:W1:Y:S08]  /*5a50*/  LDC.64 R144, c[0x0][0x8a8] ;  /* 0x00022a00ff907b82 */ /* 0x000e700000000a00 */
[----:B--2-4-:R-:W1:Y:S02]  /*5a60*/  LDC R172, c[0x0][0x374] ;  /* 0x0000dd00ffac7b82 */ /* 0x014e640000000800 */
.L_x_125:
[C---:B------:R-:W-:Y:S02]  /*5a70*/  LEA R0, R181.reuse, UR43, 0x3 ;  /* 0x0000002bb5007c11 */ /* 0x040fe4000f8e18ff */
[----:B------:R-:W-:Y:S02]  /*5a80*/  SHF.L.U32 R3, R174, 0x1f, RZ ;  /* 0x0000001fae037819 */ /* 0x000fe400000006ff */
[----:B------:R-:W-:Y:S02]  /*5a90*/  LEA R16, R181, UR43, 0x4 ;  /* 0x0000002bb5107c11 */ /* 0x000fe4000f8e20ff */
[----:B--2---:R-:W2:Y:S02]  /*5aa0*/  SYNCS.PHASECHK.TRANS64.TRYWAIT P0, [R0+URZ+0x240], R3 ;  /* 0x00024003000075a7 */ /* 0x004ea400080011ff */
[----:B-12---:R-:W-:Y:S05]  /*5ab0*/  @!P0 BRA `(.L_x_108) ;  /* 0x0000003400308947 */ /* 0x006fea0003800000 */
.L_x_217:
[----:B------:R-:W4:Y:S01]  /*5ac0*/  LDC.64 R12, c[0x0][0xb10] ;  /* 0x0002c400ff0c7b82 */ /* 0x000f220000000a00 */
[----:B------:R-:W3:Y:S01]  /*5ad0*/  LDS.128 R16, [R16+0x2d0] ;  /* 0x0002d00010107984 */ /* 0x000ee20000000c00 */
[----:B-1----:R-:W-:Y:S01]  /*5ae0*/  ISETP.NE.AND P1, PT, R73, 0x1, PT ;  /* 0x000000014900780c */ /* 0x002fe20003f25270 */
[----:B--2---:R-:W-:Y:S01]  /*5af0*/  VIADD R0, R0, 0x250 ;  /* 0x0000025000007836 */ /* 0x004fe20000000000 */
[----:B------:R-:W-:Y:S04]  /*5b00*/  ISETP.GE.AND P0, PT, R72, 0x1, PT ;  /* 0x000000014800780c */ /* 0x000fe80003f06270 */
[----:B------:R-:W1:Y:S01]  /*5b10*/  LDC.64 R10, c[0x0][0xb18] ;  /* 0x0002c600ff0a7b82 */ /* 0x000e620000000a00 */
[----:B------:R-:W-:Y:S01]  /*5b20*/  PRMT R0, RZ, 0x654, R0 ;  /* 0x00000654ff007816 */ /* 0x000fe20000000000 */
[----:B------:R-:W-:Y:S01]  /*5b30*/  @!PT LDS RZ, [RZ] ;  /* 0x00000000fffff984 */ /* 0x000fe20000000800 */
[----:B------:R-:W-:Y:S01]  /*5b40*/  @!PT LDS RZ, [RZ] ;  /* 0x00000000fffff984 */ /* 0x000fe20000000800 */
[----:B------:R-:W-:Y:S01]  /*5b50*/  @!PT LDS RZ, [RZ] ;  /* 0x00000000fffff984 */ /* 0x000fe20000000800 */
[----:B------:R-:W-:Y:S01]  /*5b60*/  @!PT LDS RZ, [RZ] ;  /* 0x00000000fffff984 */ /* 0x000fe20000000800 */
[----:B------:R2:W-:Y:S06]  /*5b70*/  MEMBAR.ALL.CTA ;  /* 0x0000000000007992 */ /* 0x0005ec0000008000 */
[----:B--2---:R-:W2:Y:S01]  /*5b80*/  FENCE.VIEW.ASYNC.S ;  /* 0x00000000000073c6 */ /* 0x004ea20000000000 */
[----:B------:R-:W1:Y:S08]  /*5b90*/  @!P1 LDC R14, c[0x0][0xb20] ;  /* 0x0002c800ff0e9b82 */ /* 0x000e700000000800 */
[----:B------:R-:W1:Y:S01]  /*5ba0*/  @!P1 LDC R9, c[0x0][0xb0c] ;  /* 0x0002c300ff099b82 */ /* 0x000e620000000800 */
[----:B--2---:R2:W-:Y:S01]  /*5bb0*/  SYNCS.ARRIVE.TRANS64.RED.A1T0 RZ, [R0+URZ], RZ ;  /* 0x000000ff00ff79a7 */ /* 0x0045e200081004ff */
[----:B---3--:R-:W-:Y:S04]  /*5bc0*/  LOP3.LUT P4, RZ, R18, 0x1, RZ, 0xc0, !PT ;  /* 0x0000000112ff7812 */ /* 0x008fe8000788c0ff */
[----:B------:R-:W-:Y:S09]  /*5bd0*/  P2R R180, PR, RZ, 0x10 ;  /* 0x00000010ffb47803 */ /* 0x000ff20000000000 */
[----:B------:R-:W-:Y:S02]  /*5be0*/  @P4 MOV R77, R16 ;  /* 0x00000010004d4202 */ /* 0x000fe40000000f00 */
[----:B------:R-:W-:Y:S01]  /*5bf0*/  @P4 LOP3.LUT R75, R17, 0xffff, RZ, 0xc0, !PT ;  /* 0x0000ffff114b4812 */ /* 0x000fe200078ec0ff */
[----:B--2-4-:R-:W-:Y:S06]  /*5c00*/  @!P0 BRA `(.L_x_109) ;  /* 0x0000000000a48947 */ /* 0x014fec0003800000 */
[----:B------:R-:W-:Y:S01]  /*5c10*/  IMAD.HI.U32 R21, R172, R71, RZ ;  /* 0x00000047ac157227 */ /* 0x000fe200078e00ff */
[----:B------:R-:W-:Y:S02]  /*5c20*/  ISETP.NE.AND P0, PT, R70, 0x1, PT ;  /* 0x000000014600780c */ /* 0x000fe40003f05270 */
[----:B------:R-:W-:Y:S01]  /*5c30*/  ISETP.NE.AND P2, PT, R72, 0x1, PT ;  /* 0x000000014800780c */ /* 0x000fe20003f45270 */
[----:B------:R-:W-:Y:S01]  /*5c40*/  IMAD.HI.U32 R20, R167, R152, RZ ;  /* 0x00000098a7147227 */ /* 0x000fe200078e00ff */
[----:B------:R-:W-:Y:S02]  /*5c50*/  SHF.R.U32.HI R21, RZ, R170, R21 ;  /* 0x000000aaff157219 */ /* 0x000fe40000011615 */
[----:B------:R-:W-:Y:S01]  /*5c60*/  ISETP.NE.AND P3, PT, R74, 0x1, PT ;  /* 0x000000014a00780c */ /* 0x000fe20003f65270 */
[----:B------:R-:W-:Y:S01]  /*5c70*/  IMAD.HI.U32 R24, R77, R152, RZ ;  /* 0x000000984d187227 */ /* 0x000fe200078e00ff */
[----:B------:R-:W-:Y:S02]  /*5c80*/  SHF.R.U32.HI R20, RZ, R153, R20 ;  /* 0x00000099ff147219 */ /* 0x000fe40000011614 */
[----:B------:R-:W-:Y:S01]  /*5c90*/  SEL R3, R172, R21, !P0 ;  /* 0x00000015ac037207 */ /* 0x000fe20004000000 */
[----:B------:R-:W-:Y:S01]  /*5ca0*/  IMAD.HI.U32 R21, R75, R71, RZ ;  /* 0x000000474b157227 */ /* 0x000fe200078e00ff */
[----:B------:R-:W-:Y:S02]  /*5cb0*/  SEL R7, R167, R20, !P3 ;  /* 0x00000014a7077207 */ /* 0x000fe40005800000 */
[----:B------:R-:W-:Y:S01]  /*5cc0*/  SHF.R.U32.HI R24, RZ, R153, R24 ;  /* 0x00000099ff187219 */ /* 0x000fe20000011618 */
[-C--:B------:R-:W-:Y:S04]  /*5cd0*/  IMAD.HI.U32 R20, R3, R68.reuse, RZ ;  /* 0x0000004403147227 */ /* 0x080fe800078e00ff */
[----:B------:R-:W-:Y:S01]  /*5ce0*/  IMAD.HI.U32 R22, R7, R68, RZ ;  /* 0x0000004407167227 */ /* 0x000fe200078e00ff */
[-C--:B------:R-:W-:Y:S02]  /*5cf0*/  @P2 SHF.R.U32.HI R3, RZ, R69.reuse, R20 ;  /* 0x00000045ff032219 */ /* 0x080fe40000011614 */
[----:B------:R-:W-:Y:S02]  /*5d00*/  SHF.R.U32.HI R20, RZ, R170, R21 ;  /* 0x000000aaff147219 */ /* 0x000fe40000011615 */
[----:B------:R-:W-:Y:S01]  /*5d10*/  @P2 SHF.R.U32.HI R7, RZ, R69, R22 ;  /* 0x00000045ff072219 */ /* 0x000fe20000011616 */
[C---:B------:R-:W-:Y:S01]  /*5d20*/  IMAD R2, R72.reuse, R3, RZ ;  /* 0x0000000348027224 */ /* 0x040fe200078e02ff */
[----:B------:R-:W-:Y:S02]  /*5d30*/  SEL R5, R75, R20, !P0 ;  /* 0x000000144b057207 */ /* 0x000fe40004000000 */
[----:B------:R-:W-:Y:S01]  /*5d40*/  SEL R3, R77, R24, !P3 ;  /* 0x000000184d037207 */ /* 0x000fe20005800000 */
[----:B------:R-:W-:Y:S01]  /*5d50*/  IMAD R4, R72, R7, RZ ;  /* 0x0000000748047224 */ /* 0x000fe200078e02ff */
[C---:B------:R-:W-:Y:S01]  /*5d60*/  ISETP.GE.AND P0, PT, R5.reuse, R2, PT ;  /* 0x000000020500720c */ /* 0x040fe20003f06270 */
[----:B------:R-:W-:Y:S03]  /*5d70*/  IMAD.HI.U32 R6, R5, R68, RZ ;  /* 0x0000004405067227 */ /* 0x000fe600078e00ff */
[----:B------:R-:W-:Y:S01]  /*5d80*/  ISETP.GE.OR P0, PT, R3, R4, P0 ;  /* 0x000000040300720c */ /* 0x000fe20000706670 */
[----:B------:R-:W-:Y:S01]  /*5d90*/  IMAD.MOV R4, RZ, RZ, -R3 ;  /* 0x000000ffff047224 */ /* 0x000fe200078e0a03 */
[-C--:B------:R-:W-:Y:S03]  /*5da0*/  SHF.R.U32.HI R6, RZ, R69.reuse, R6 ;  /* 0x00000045ff067219 */ /* 0x080fe60000011606 */
[----:B------:R-:W-:Y:S01]  /*5db0*/  IMAD R77, R74, R4, R77 ;  /* 0x000000044a4d7224 */ /* 0x000fe200078e024d */
[----:B------:R-:W-:Y:S05]  /*5dc0*/  SEL R15, R5, R6, !P2 ;  /* 0x00000006050f7207 */ /* 0x000fea0005000000 */
[----:B------:R-:W-:Y:S02]  /*5dd0*/  IMAD.MOV R6, RZ, RZ, -R15 ;  /* 0x000000ffff067224 */ /* 0x000fe400078e0a0f */
[C---:B------:R-:W-:Y:S04]  /*5de0*/  @!P0 IMAD.HI.U32 R2, R3.reuse, R68, RZ ;  /* 0x0000004403028227 */ /* 0x040fe800078e00ff */
[----:B------:R-:W-:Y:S01]  /*5df0*/  IMAD R6, R72, R6, R5 ;  /* 0x0000000648067224 */ /* 0x000fe200078e0205 */
[----:B------:R-:W-:Y:S04]  /*5e00*/  @!P0 SHF.R.U32.HI R2, RZ, R69, R2 ;  /* 0x00000045ff028219 */ /* 0x000fe80000011602 */
[----:B------:R-:W-:Y:S02]  /*5e10*/  @!P0 SEL R0, R3, R2, !P2 ;  /* 0x0000000203008207 */ /* 0x000fe40005000000 */
[----:B------:R-:W-:Y:S02]  /*5e20*/  IADD3 R2, PT, PT, -R5, RZ, RZ ;  /* 0x000000ff05027210 */ /* 0x000fe40007ffe1ff */
[----:B------:R-:W-:Y:S01]  /*5e30*/  @!P0 IADD3 R8, PT, PT, R15, -R0, RZ ;  /* 0x800000000f088210 */ /* 0x000fe20007ffe0ff */
[----:B------:R-:W-:Y:S02]  /*5e40*/  @!P0 IMAD R0, R7, R6, R0 ;  /* 0x0000000607008224 */ /* 0x000fe400078e0200 */
[----:B------:R-:W-:Y:S02]  /*5e50*/  IMAD R75, R70, R2, R75 ;  /* 0x00000002464b7224 */ /* 0x000fe400078e024b */
[----:B------:R-:W-:Y:S02]  /*5e60*/  @!P0 IMAD R5, R8, R72, R3 ;  /* 0x0000004808058224 */ /* 0x000fe400078e0203 */
[----:B------:R-:W-:Y:S04]  /*5e70*/  @!P0 IMAD.MOV.U32 R3, RZ, RZ, R0 ;  /* 0x000000ffff038224 */ /* 0x000fe800078e0000 */
[----:B------:R-:W-:Y:S02]  /*5e80*/  IMAD R77, R3, R74, R77 ;  /* 0x0000004a034d7224 */ /* 0x000fe400078e024d */
[----:B------:R-:W-:Y:S07]  /*5e90*/  IMAD R75, R5, R70, R75 ;  /* 0x00000046054b7224 */ /* 0x000fee00078e024b */
.L_x_109:
[----:B------:R-:W-:Y:S01]  /*5ea0*/  @!P1 IMAD.HI.U32 R0, R77, R12, RZ ;  /* 0x0000000c4d009227 */ /* 0x000fe200078e00ff */
[----:B-1----:R-:W-:Y:S01]  /*5eb0*/  @!P1 ISETP.NE.AND P0, PT, R10, 0x1, PT ;  /* 0x000000010a00980c */ /* 0x002fe20003f05270 */
[----:B------:R-:W-:Y:S01]  /*5ec0*/  ULOP3.LUT UP0, URZ, UR42, 0x1b0, URZ, 0xc0, !UPT ;  /* 0x000001b02aff7892 */ /* 0x000fe2000f80c0ff */
[----:B------:R-:W-:Y:S01]  /*5ed0*/  @!P1 ISETP.NE.AND P2, PT, R9, 0x1, PT ;  /* 0x000000010900980c */ /* 0x000fe20003f45270 */
[----:B------:R-:W-:Y:S01]  /*5ee0*/  @!P1 IMAD.HI.U32 R3, R75, R11, RZ ;  /* 0x0000000b4b039227 */ /* 0x000fe200078e00ff */
[----:B------:R-:W-:Y:S02]  /*5ef0*/  @!P1 SHF.R.U32.HI R0, RZ, R13, R0 ;  /* 0x0000000dff009219 */ /* 0x000fe40000011600 */
[----:B------:R-:W-:Y:S01]  /*5f00*/  @P4 SHF.R.U32.HI R171, RZ, 0x10, R17 ;  /* 0x00000010ffab4819 */ /* 0x000fe20000011611 */
[----:B------:R-:W-:Y:S01]  /*5f10*/  VIADD R181, R181, 0x1 ;  /* 0x00000001b5b57836 */ /* 0x000fe20000000000 */
[----:B------:R-:W-:Y:S02]  /*5f20*/  @!P1 SHF.R.U32.HI R2, RZ, R14, R3 ;  /* 0x0000000eff029219 */ /* 0x000fe40000011603 */
[----:B------:R-:W-:Y:S02]  /*5f30*/  @!P1 SEL R3, R77, R0, !P2 ;  /* 0x000000004d039207 */ /* 0x000fe40005000000 */
[----:B------:R-:W-:Y:S05]  /*5f40*/  @!P1 SEL R2, R75, R2, !P0 ;  /* 0x000000024b029207 */ /* 0x000fea0004000000 */
[----:B------:R-:W-:Y:S02]  /*5f50*/  @!P1 IMAD.IADD R0, R2, 0x1, -R3 ;  /* 0x0000000102009824 */ /* 0x000fe400078e0a03 */
[----:B------:R-:W-:Y:S02]  /*5f60*/  @!P1 IMAD.IADD R2, R3, 0x1, -R2 ;  /* 0x0000000103029824 */ /* 0x000fe400078e0a02 */
[----:B------:R-:W-:Y:S02]  /*5f70*/  @!P1 IMAD R77, R0, R9, R77 ;  /* 0x00000009004d9224 */ /* 0x000fe400078e024d */
[----:B------:R-:W-:Y:S01]  /*5f80*/  @!P1 IMAD R75, R2, R10, R75 ;  /* 0x0000000a024b9224 */ /* 0x000fe200078e024b */
[----:B------:R-:W-:Y:S06]  /*5f90*/  BRA.U !UP0, `(.L_x_110) ;  /* 0x0000000108407547 */ /* 0x000fec000b800000 */
[----:B------:R-:W1:Y:S01]  /*5fa0*/  LDCU.64 UR8, c[0x4][0x80] ;  /* 0x01001000ff0877ac */ /* 0x000e620008000a00 */
[----:B------:R-:W-:Y:S01]  /*5fb0*/  MOV R3, 0x0 ;  /* 0x0000000000037802 */ /* 0x000fe20000000f00 */
[----:B------:R-:W-:Y:S02]  /*5fc0*/  HFMA2 R12, -RZ, RZ, 0, 5.9604644775390625e-08 ;  /* 0x00000001ff0c7431 */ /* 0x000fe400000001ff */
[----:B------:R-:W-:Y:S02]  /*5fd0*/  IMAD.MOV.U32 R8, RZ, RZ, 0x70 ;  /* 0x00000070ff087424 */ /* 0x000fe400078e00ff */
[----:B------:R-:W-:Y:S01]  /*5fe0*/  IMAD.MOV.U32 R13, RZ, RZ, RZ ;  /* 0x000000ffff0d7224 */ /* 0x000fe200078e00ff */
[----:B------:R-:W2:Y:S01]  /*5ff0*/  LDCU.64 UR6, c[0x4][0x88] ;  /* 0x01001100ff0677ac */ /* 0x000ea20008000a00 */
[----:B------:R-:W3:Y:S01]  /*6000*/  LDC.64 R2, c[0x4][R3] ;  /* 0x0100000003027b82 */ /* 0x000ee20000000a00 */
[----:B------:R-:W4:Y:S01]  /*6010*/  LDCU.64 UR4, c[0x4][0x8] ;  /* 0x01000100ff0477ac */ /* 0x000f220008000a00 */
[----:B-1----:R-:W-:Y:S01]  /*6020*/  MOV R5, UR9 ;  /* 0x0000000900057c02 */ /* 0x002fe20008000f00 */
[----:B------:R-:W-:Y:S01]  /*6030*/  IMAD.U32 R4, RZ, RZ, UR8 ;  /* 0x00000008ff047e24 */ /* 0x000fe2000f8e00ff */
[----:B--2---:R-:W-:Y:S01]  /*6040*/  MOV R7, UR7 ;  /* 0x0000000700077c02 */ /* 0x004fe20008000f00 */
[----:B------:R-:W-:Y:S01]  /*6050*/  IMAD.U32 R6, RZ, RZ, UR6 ;  /* 0x00000006ff067e24 */ /* 0x000fe2000f8e00ff */
[----:B----4-:R-:W-:Y:S01]  /*6060*/  MOV R11, UR5 ;  /* 0x00000005000b7c02 */ /* 0x010fe20008000f00 */
[----:B------:R-:W-:Y:S02]  /*6070*/  IMAD.U32 R10, RZ, RZ, UR4 ;  /* 0x00000004ff0a7e24 */ /* 0x000fe4000f8e00ff */
[----:B------:R-:W-:Y:S07]  /*6080*/  LEPC R20, `(.L_x_110) ;  /* 0x000000001014794e */ /* 0x000fee0000000000 */
[----:B---3-5:R-:W-:Y:S05]  /*6090*/  CALL.ABS.NOINC R2 ;  /* 0x0000000002007343 */ /* 0x028fea0003c00000 */
.L_x_110:
[----:B------:R-:W-:Y:S01]  /*60a0*/  LOP3.LUT P0, RZ, R179, 0x1b0, RZ, 0xc0, !PT ;  /* 0x000001b0b3ff7812 */ /* 0x000fe2000780c0ff */
[----:B------:R-:W-:Y:S11]  /*60b0*/  BSSY.RECONVERGENT B6, `(.L_x_111) ;  /* 0x0000013000067945 */ /* 0x000ff60003800200 */
[----:B------:R-:W-:Y:S01]  /*60c0*/  @!UPT UIADD3 URZ, UPT, UPT, URZ, URZ, URZ ;  /* 0x000000fffffff290 */ /* 0x000fe2000fffe0ff */
[----:B------:R-:W-:Y:S05]  /*60d0*/  @!P0 BRA `(.L_x_112) ;  /* 0x0000000000408947 */ /* 0x000fea0003800000 */
        /* <DEDUP_REMOVED lines=16> */
.L_x_112:
[----:B------:R-:W-:Y:S05]  /*61e0*/  BSYNC.RECONVERGENT B6 ;  /* 0x0000000000067941 */ /* 0x000fea0003800200 */
.L_x_111:
[----:B------:R-:W-:Y:S01]  /*61f0*/  ISETP.NE.U32.AND P3, PT, R150, RZ, PT ;  /* 0x000000ff9600720c */ /* 0x000fe20003f65070 */
[----:B------:R-:W-:Y:S01]  /*6200*/  UISETP.NE.AND UP1, UPT, UR44, URZ, UPT ;  /* 0x000000ff2c00728c */ /* 0x000fe2000bf25270 */
[----:B------:R-:W-:Y:S02]  /*6210*/  ISETP.NE.U32.AND P4, PT, R146, RZ, PT ;  /* 0x000000ff9200720c */ /* 0x000fe40003f85070 */
[----:B------:R-:W-:Y:S02]  /*6220*/  ISETP.NE.AND.EX P3, PT, R151, RZ, PT, P3 ;  /* 0x000000ff9700720c */ /* 0x000fe40003f65330 */
[----:B------:R-:W-:Y:S02]  /*6230*/  PLOP3.LUT P1, PT, PT, PT, PT, 0x8, 0x80 ;  /* 0x000000000080781c */ /* 0x000fe40003f2e170 */
[----:B------:R-:W-:Y:S02]  /*6240*/  PLOP3.LUT P0, PT, PT, PT, UP1, 0x80, 0x8 ;  /* 0x000000000008781c */ /* 0x000fe40003f0f018 */
[----:B------:R-:W-:Y:S02]  /*6250*/  ISETP.NE.AND.EX P4, PT, R147, RZ, PT, P4 ;  /* 0x000000ff9300720c */ /* 0x000fe40003f85340 */
[----:B------:R-:W1:Y:S09]  /*6260*/  @UP1 LDCU.64 UR4, c[0x0][0x888] ;  /* 0x00011100ff0417ac */ /* 0x000e720008000a00 */
[----:B------:R-:W-:Y:S01]  /*6270*/  @P0 PLOP3.LUT P1, PT, P3, PT, PT, 0x80, 0x8 ;  /* 0x000000000008081c */ /* 0x000fe20001f2f070 */
[----:B-1----:R-:W-:Y:S04]  /*6280*/  @UP1 UISETP.NE.U32.AND UP0, UPT, UR4, URZ, UPT ;  /* 0x000000ff0400128c */ /* 0x002fe8000bf05070 */
[----:B------:R-:W-:Y:S04]  /*6290*/  @UP1 UISETP.NE.AND.EX UP0, UPT, UR5, URZ, UPT, UP0 ;  /* 0x000000ff0500128c */ /* 0x000fe8000bf05300 */
[----:B------:R-:W-:Y:S01]  /*62a0*/  @UP1 USEL UR4, URZ, 0xffffffff, UP0 ;  /* 0xffffffffff041887 */ /* 0x000fe20008000000 */
[----:B------:R-:W-:Y:S11]  /*62b0*/  @!P3 BRA `(.L_x_113) ;  /* 0x00000000002cb947 */ /* 0x000ff60003800000 */
[----:B------:R-:W-:Y:S01]  /*62c0*/  ISETP.NE.U32.AND P2, PT, R148, RZ, PT ;  /* 0x000000ff9400720c */ /* 0x000fe20003f45070 */
[----:B------:R-:W-:Y:S03]  /*62d0*/  IMAD.MOV.U32 R164, RZ, RZ, 0x1 ;  /* 0x00000001ffa47424 */ /* 0x000fe600078e00ff */
[----:B------:R-:W-:Y:S11]  /*62e0*/  ISETP.NE.AND.EX P2, PT, R149, RZ, PT, P2 ;  /* 0x000000ff9500720c */ /* 0x000ff60003f45320 */
[----:B------:R-:W-:Y:S02]  /*62f0*/  @!UPT UIADD3 URZ, UPT, UPT, URZ, URZ, URZ ;  /* 0x000000fffffff290 */ /* 0x000fe4000fffe0ff */
[----:B------:R-:W1:Y:S01]  /*6300*/  @P2 LDC.64 R2, c[0x0][0x888] ;  /* 0x00022200ff022b82 */ /* 0x000e620000000a00 */
[----:B------:R-:W-:Y:S04]  /*6310*/  @P2 IMAD R0, R150, UR36, RZ ;  /* 0x0000002496002c24 */ /* 0x000fe8000f8e02ff */
[----:B-1----:R-:W-:Y:S04]  /*6320*/  @P2 IMAD.WIDE R2, R0, 0x4, R2 ;  /* 0x0000000400022825 */ /* 0x002fe800078e0202 */
[----:B------:R-:W-:Y:S01]  /*6330*/  HFMA2 R0, -RZ, RZ, 0, 5.9604644775390625e-08 ;  /* 0x00000001ff007431 */ /* 0x000fe200000001ff */
[----:B-----5:R1:W5:Y:S04]  /*6340*/  @P2 LDG.E R81, desc[UR40][R2.64] ;  /* 0x0000002802512981 */ /* 0x020368000c1e1900 */
[----:B------:R-:W-:Y:S01]  /*6350*/  @!P2 PRMT R164, R0, 0x7610, R164 ;  /* 0x0000761000a4a816 */ /* 0x000fe200000000a4 */
[----:B-1----:R-:W2:Y:S06]  /*6360*/  @!P2 LDC R81, c[0x0][0x880] ;  /* 0x00022000ff51ab82 */ /* 0x002eac0000000800 */
.L_x_113:
[----:B------:R-:W-:Y:S05]  /*6370*/  @!P4 BRA `(.L_x_114) ;  /* 0x000000000020c947 */ /* 0x000fea0003800000 */
[----:B------:R-:W-:Y:S04]  /*6380*/  ISETP.NE.U32.AND P2, PT, R144, RZ, PT ;  /* 0x000000ff9000720c */ /* 0x000fe80003f45070 */
[----:B------:R-:W-:Y:S11]  /*6390*/  ISETP.NE.AND.EX P2, PT, R145, RZ, PT, P2 ;  /* 0x000000ff9100720c */ /* 0x000ff60003f45320 */
[----:B------:R-:W-:Y:S02]  /*63a0*/  @!UPT UIADD3 URZ, UPT, UPT, URZ, URZ, URZ ;  /* 0x000000fffffff290 */ /* 0x000fe4000fffe0ff */
[----:B------:R-:W1:Y:S01]  /*63b0*/  @P2 LDC.64 R2, c[0x0][0x8a8] ;  /* 0x00022a00ff022b82 */ /* 0x000e620000000a00 */
[----:B------:R-:W-:Y:S04]  /*63c0*/  @P2 IMAD R0, R146, UR36, RZ ;  /* 0x0000002492002c24 */ /* 0x000fe8000f8e02ff */
[----:B-1----:R-:W-:Y:S05]  /*63d0*/  @P2 IMAD.WIDE R2, R0, 0x4, R2 ;  /* 0x0000000400022825 */ /* 0x002fea00078e0202 */
[----:B-----5:R1:W5:Y:S02]  /*63e0*/  @P2 LDG.E R78, desc[UR40][R2.64] ;  /* 0x00000028024e2981 */ /* 0x020364000c1e1900 */
[----:B-1----:R-:W3:Y:S02]  /*63f0*/  @!P2 LDC R78, c[0x0][0x8a0] ;  /* 0x00022800ff4eab82 */ /* 0x002ee40000000800 */
.L_x_114:
[----:B--2--5:R-:W-:Y:S01]  /*6400*/  @P0 FSETP.NEU.AND P4, PT, R81, RZ, PT ;  /* 0x000000ff5100020b */ /* 0x024fe20003f8d000 */
[----:B------:R-:W-:Y:S01]  /*6410*/  IMAD.U32 R0, RZ, RZ, UR4 ;  /* 0x00000004ff007e24 */ /* 0x000fe2000f8e00ff */
[----:B------:R-:W-:Y:S01]  /*6420*/  @P0 LOP3.LUT P2, RZ, R164, 0xff, RZ, 0xc0, !PT ;  /* 0x000000ffa4ff0812 */ /* 0x000fe2000784c0ff */
[----:B------:R-:W-:Y:S01]  /*6430*/  BSSY B1, `(.L_x_115) ;  /* 0x000003d000017945 */ /* 0x000fe20003800000 */
[----:B------:R-:W-:Y:S01]  /*6440*/  @P0 SEL R3, RZ, 0xffffffff, P4 ;  /* 0xffffffffff030807 */ /* 0x000fe20002000000 */
[C---:B------:R-:W-:Y:S01]  /*6450*/  IMAD R64, R76.reuse, 0x40, R79 ;  /* 0x000000404c407824 */ /* 0x040fe200078e024f */
[----:B------:R-:W-:Y:S02]  /*6460*/  LEA R156, R76, UR43, 0x3 ;  /* 0x0000002b4c9c7c11 */ /* 0x000fe4000f8e18ff */
[----:B------:R-:W-:Y:S02]  /*6470*/  CS2R R86, SRZ ;  /* 0x0000000000567805 */ /* 0x000fe4000001ff00 */
[----:B------:R-:W-:Y:S02]  /*6480*/  @P1 SEL R3, R0, R3, !P2 ;  /* 0x0000000300031207 */ /* 0x000fe40005000000 */
[----:B------:R-:W-:Y:S02]  /*6490*/  CS2R R84, SRZ ;  /* 0x0000000000547805 */ /* 0x000fe4000001ff00 */
[----:B------:R-:W-:Y:S02]  /*64a0*/  SHF.L.U32 R5, R175, 0x1f, RZ ;  /* 0x0000001faf057819 */ /* 0x000fe400000006ff */
[----:B------:R-:W-:Y:S02]  /*64b0*/  CS2R R90, SRZ ;  /* 0x00000000005a7805 */ /* 0x000fe4000001ff00 */
[----:B------:R-:W-:Y:S02]  /*64c0*/  @P0 LOP3.LUT R3, R3, 0x1, RZ, 0xc0, !PT ;  /* 0x0000000103030812 */ /* 0x000fe400078ec0ff */
[----:B------:R-:W-:Y:S02]  /*64d0*/  CS2R R88, SRZ ;  /* 0x0000000000587805 */ /* 0x000fe4000001ff00 */
[----:B------:R-:W-:Y:S02]  /*64e0*/  PLOP3.LUT P5, PT, PT, PT, PT, 0x8, 0x80 ;  /* 0x000000000080781c */ /* 0x000fe40003fae170 */
[----:B------:R-:W-:Y:S02]  /*64f0*/  CS2R R98, SRZ ;  /* 0x0000000000627805 */ /* 0x000fe4000001ff00 */
[----:B------:R-:W-:Y:S02]  /*6500*/  ISETP.NE.U32.OR P1, PT, R3, 0x1, !P0 ;  /* 0x000000010300780c */ /* 0x000fe40004725470 */
[----:B------:R-:W-:Y:S02]  /*6510*/  CS2R R96, SRZ ;  /* 0x0000000000607805 */ /* 0x000fe4000001ff00 */
[----:B------:R-:W-:Y:S02]  /*6520*/  CS2R R94, SRZ ;  /* 0x00000000005e7805 */ /* 0x000fe4000001ff00 */
[----:B------:R-:W-:Y:S07]  /*6530*/  CS2R R92, SRZ ;  /* 0x00000000005c7805 */ /* 0x000fee000001ff00 */
[----:B------:R-:W-:Y:S04]  /*6540*/  @P1 SHF.L.U32 R2, R173, 0x1f, RZ ;  /* 0x0000001fad021819 */ /* 0x000fe800000006ff */
[----:B------:R-:W1:Y:S01]  /*6550*/  @P1 SYNCS.PHASECHK.TRANS64.TRYWAIT P0, [UR43+0x220], R2 ;  /* 0x00022002ff0015a7 */ /* 0x000e62000800112b */
[----:B------:R2:W4:Y:S01]  /*6560*/  SYNCS.PHASECHK.TRANS64.TRYWAIT P4, [R156+URZ+0x260], R5 ;  /* 0x000260059c0075a7 */ /* 0x00052200080811ff */
[----:B-1----:R-:W-:Y:S01]  /*6570*/  @P1 PLOP3.LUT P5, PT, P0, PT, PT, 0x8, 0x80 ;  /* 0x000000000080181c */ /* 0x002fe200007ae170 */
[----:B------:R-:W-:Y:S01]  /*6580*/  @!UPT UIADD3 URZ, UPT, UPT, URZ, URZ, URZ ;  /* 0x000000fffffff290 */ /* 0x000fe2000fffe0ff */
[----:B--2-4-:R-:W-:Y:S11]  /*6590*/  @!P1 BRA `(.L_x_116) ;  /* 0x0000000000989947 */ /* 0x014ff60003800000 */
[----:B------:R-:W-:Y:S01]  /*65a0*/  ISETP.NE.U32.AND P0, PT, RZ, UR38, PT ;  /* 0x00000026ff007c0c */ /* 0x000fe2000bf05070 */
[----:B------:R-:W-:Y:S01]  /*65b0*/  BSSY B0, `(.L_x_117) ;  /* 0x0000016000007945 */ /* 0x000fe20003800000 */
[----:B------:R-:W-:Y:S02]  /*65c0*/  FSETP.NEU.AND P2, PT, R81, RZ, PT ;  /* 0x000000ff5100720b */ /* 0x000fe40003f4d000 */
[----:B------:R-:W-:Y:S02]  /*65d0*/  CS2R R94, SRZ ;  /* 0x00000000005e7805 */ /* 0x000fe4000001ff00 */
[----:B------:R-:W-:Y:S02]  /*65e0*/  ISETP.NE.AND.EX P0, PT, RZ, UR39, PT, P0 ;  /* 0x00000027ff007c0c */ /* 0x000fe4000bf05300 */
[----:B------:R-:W-:Y:S02]  /*65f0*/  CS2R R92, SRZ ;  /* 0x00000000005c7805 */ /* 0x000fe4000001ff00 */
[----:B------:R-:W-:Y:S02]  /*6600*/  LOP3.LUT P1, RZ, R164, 0xff, RZ, 0xc0, !PT ;  /* 0x000000ffa4ff7812 */ /* 0x000fe4000782c0ff */
[----:B------:R-:W-:Y:S02]  /*6610*/  CS2R R98, SRZ ;  /* 0x0000000000627805 */ /* 0x000fe4000001ff00 */
[----:B------:R-:W-:Y:S02]  /*6620*/  SEL R0, RZ, 0xffffffff, P2 ;  /* 0xffffffffff007807 */ /* 0x000fe40001000000 */
[----:B------:R-:W-:Y:S02]  /*6630*/  CS2R R96, SRZ ;  /* 0x0000000000607805 */ /* 0x000fe4000001ff00 */
[----:B------:R-:W-:Y:S02]  /*6640*/  SEL R3, RZ, 0xffffffff, P0 ;  /* 0xffffffffff037807 */ /* 0x000fe40000000000 */
[----:B------:R-:W-:Y:S02]  /*6650*/  CS2R R90, SRZ ;  /* 0x00000000005a7805 */ /* 0x000fe4000001ff00 */
[----:B------:R-:W-:Y:S02]  /*6660*/  CS2R R88, SRZ ;  /* 0x0000000000587805 */ /* 0x000fe4000001ff00 */
[----:B------:R-:W-:Y:S02]  /*6670*/  CS2R R86, SRZ ;  /* 0x0000000000567805 */ /* 0x000fe4000001ff00 */
[----:B------:R-:W-:Y:S02]  /*6680*/  @P3 SEL R0, R3, R0, !P1 ;  /* 0x0000000003003207 */ /* 0x000fe40004800000 */
[----:B------:R-:W-:Y:S02]  /*6690*/  CS2R R84, SRZ ;  /* 0x0000000000547805 */ /* 0x000fe4000001ff00 */
[----:B------:R-:W-:Y:S04]  /*66a0*/  LOP3.LUT R0, R0, 0x1, RZ, 0xc0, !PT ;  /* 0x0000000100007812 */ /* 0x000fe800078ec0ff */
[----:B------:R-:W-:Y:S01]  /*66b0*/  ISETP.NE.U32.AND P0, PT, R0, 0x1, PT ;  /* 0x000000010000780c */ /* 0x000fe20003f05070 */
[----:B------:R-:W-:Y:S01]  /*66c0*/  @!UPT UIADD3 URZ, UPT, UPT, URZ, URZ, URZ ;  /* 0x000000fffffff290 */ /* 0x000fe2000fffe0ff */
[----:B------:R-:W-:Y:S11]  /*66d0*/  @!P5 BRA `(.L_x_118) ;  /* 0x00000000000cd947 */ /* 0x000ff60003800000 */
[----:B------:R-:W-:Y:S04]  /*66e0*/  SHF.L.U32 R3, R173, 0x1f, RZ ;  /* 0x0000001fad037819 */ /* 0x000fe800000006ff */
[----:B------:R-:W1:Y:S02]  /*66f0*/  SYNCS.PHASECHK.TRANS64.TRYWAIT P1, [UR43+0x220], R3 ;  /* 0x00022003ff0075a7 */ /* 0x000e64000802112b */
[----:B-1----:R-:W-:Y:S05]  /*6700*/  @!P1 BRA `(.L_x_119) ;  /* 0x0000002800309947 */ /* 0x002fea0003800000 */
.L_x_118:
[----:B------:R-:W-:Y:S05]  /*6710*/  BSYNC B0 ;  /* 0x0000000000007941 */ /* 0x000fea0003800000 */
.L_x_117:
[----:B------:R2:W4:Y:S01]  /*6720*/  @P0 LDS.128 R92, [R168+UR43+0x400] ;  /* 0x0004002ba85c0984 */ /* 0x0005220008000c00 */
[----:B------:R-:W-:Y:S01]  /*6730*/  UIADD3 UR4, UPT, UPT, UR43, 0x228, URZ ;  /* 0x000002282b047890 */ /* 0x000fe2000fffe0ff */
[----:B------:R-:W-:Y:S02]  /*6740*/  LOP3.LUT R173, R173, 0x1, RZ, 0x3c, !PT ;  /* 0x00000001adad7812 */ /* 0x000fe400078e3cff */
[----:B------:R2:W1:Y:S01]  /*6750*/  @P0 LDS.128 R96, [R178+0x10] ;  /* 0x00001000b2600984 */ /* 0x0004620000000c00 */
[----:B------:R-:W-:Y:S03]  /*6760*/  UPRMT UR4, UR37, 0x654, UR4 ;  /* 0x0000065425047896 */ /* 0x000fe60008000004 */
[----:B------:R2:W1:Y:S04]  /*6770*/  @P0 LDS.128 R88, [R177+0x20] ;  /* 0x00002000b1580984 */ /* 0x0004680000000c00 */
[----:B------:R2:W1:Y:S01]  /*6780*/  @P0 LDS.128 R84, [R176+0x30] ;  /* 0x00003000b0540984 */ /* 0x0004620000000c00 */
[----:B------:R-:W-:Y:S01]  /*6790*/  @!PT LDS RZ, [RZ] ;  /* 0x00000000fffff984 */ /* 0x000fe20000000800 */
[----:B------:R-:W-:Y:S01]  /*67a0*/  @!PT LDS RZ, [RZ] ;  /* 0x00000000fffff984 */ /* 0x000fe20000000800 */
[----:B------:R-:W-:Y:S01]  /*67b0*/  @!PT LDS RZ, [RZ] ;  /* 0x00000000fffff984 */ /* 0x000fe20000000800 */
[----:B------:R-:W-:Y:S01]  /*67c0*/  @!PT LDS RZ, [RZ] ;  /* 0x00000000fffff984 */ /* 0x000fe20000000800 */
[----:B------:R5:W-:Y:S06]  /*67d0*/  MEMBAR.ALL.CTA ;  /* 0x0000000000007992 */ /* 0x000bec0000008000 */
[----:B-----5:R-:W5:Y:S02]  /*67e0*/  FENCE.VIEW.ASYNC.S ;  /* 0x00000000000073c6 */ /* 0x020f640000000000 */
[----:B-----5:R-:W-:Y:S01]  /*67f0*/  SYNCS.ARRIVE.TRANS64.RED.A1T0 RZ, [UR4], RZ ;  /* 0x000000ffffff79a7 */ /* 0x020fe20008100404 */
.L_x_116:
[----:B------:R-:W-:Y:S05]  /*6800*/  BSYNC B1 ;  /* 0x0000000000017941 */ /* 0x000fea0003800000 */
.L_x_115:
[----:B-1----:R-:W-:Y:S04]  /*6810*/  SHF.R.U32.HI R0, RZ, 0x15, R64 ;  /* 0x00000015ff007819 */ /* 0x002fe80000011640 */
[----:B------:R-:W-:Y:S01]  /*6820*/  LOP3.LUT P0, RZ, R0, 0x3, R169, 0x48, !PT ;  /* 0x0000000300ff7812 */ /* 0x000fe200078048a9 */
[----:B------:R-:W-:Y:S01]  /*6830*/  @!UPT UIADD3 URZ, UPT, UPT, URZ, URZ, URZ ;  /* 0x000000fffffff290 */ /* 0x000fe2000fffe0ff */
[----:B------:R-:W-:Y:S11]  /*6840*/  @P4 BRA `(.L_x_120) ;  /* 0x0000000000084947 */ /* 0x000ff60003800000 */
[----:B------:R-:W1:Y:S02]  /*6850*/  SYNCS.PHASECHK.TRANS64.TRYWAIT P1, [R156+URZ+0x260], R5 ;  /* 0x000260059c0075a7 */ /* 0x000e6400080211ff */
[----:B-1----:R-:W-:Y:S05]  /*6860*/  @!P1 BRA `(.L_x_121) ;  /* 0x0000002400f09947 */ /* 0x002fea0003800000 */
.L_x_120:
[----:B------:R-:W-:Y:S05]  /*6870*/  @!P0 BRA `(.L_x_122) ;  /* 0x0000000000408947 */ /* 0x000fea0003800000 */
[----:B------:R-:W1:Y:S01]  /*6880*/  LDCU.64 UR8, c[0x4][0x70] ;  /* 0x01000e00ff0877ac */ /* 0x000e620008000a00 */
[----:B------:R-:W-:Y:S01]  /*6890*/  MOV R3, 0x0 ;  /* 0x0000000000037802 */ /* 0x000fe20000000f00 */
[----:B------:R-:W-:Y:S02]  /*68a0*/  HFMA2 R12, -RZ, RZ, 0, 5.9604644775390625e-08 ;  /* 0x00000001ff0c7431 */ /* 0x000fe400000001ff */
[----:B------:R-:W-:Y:S02]  /*68b0*/  IMAD.MOV.U32 R8, RZ, RZ, 0x192 ;  /* 0x00000192ff087424 */ /* 0x000fe400078e00ff */
[----:B------:R-:W-:Y:S01]  /*68c0*/  IMAD.MOV.U32 R13, RZ, RZ, RZ ;  /* 0x000000ffff0d7224 */ /* 0x000fe200078e00ff */
[----:B------:R-:W5:Y:S01]  /*68d0*/  LDCU.64 UR6, c[0x4][0x78] ;  /* 0x01000f00ff0677ac */ /* 0x000f620008000a00 */
[----:B------:R-:W2:Y:S01]  /*68e0*/  LDC.64 R2, c[0x4][R3] ;  /* 0x0100000003027b82 */ /* 0x000ea20000000a00 */
[----:B------:R-:W3:Y:S01]  /*68f0*/  LDCU.64 UR4, c[0x4][0x10] ;  /* 0x01000200ff0477ac */ /* 0x000ee20008000a00 */
[----:B-1----:R-:W-:Y:S01]  /*6900*/  MOV R5, UR9 ;  /* 0x0000000900057c02 */ /* 0x002fe20008000f00 */
[----:B------:R-:W-:Y:S01]  /*6910*/  IMAD.U32 R4, RZ, RZ, UR8 ;  /* 0x00000008ff047e24 */ /* 0x000fe2000f8e00ff */
[----:B-----5:R-:W-:Y:S01]  /*6920*/  MOV R7, UR7 ;  /* 0x0000000700077c02 */ /* 0x020fe20008000f00 */
[----:B------:R-:W-:Y:S01]  /*6930*/  IMAD.U32 R6, RZ, RZ, UR6 ;  /* 0x00000006ff067e24 */ /* 0x000fe2000f8e00ff */
[----:B---3--:R-:W-:Y:S01]  /*6940*/  MOV R11, UR5 ;  /* 0x00000005000b7c02 */ /* 0x008fe20008000f00 */
[----:B------:R-:W-:Y:S02]  /*6950*/  IMAD.U32 R10, RZ, RZ, UR4 ;  /* 0x00000004ff0a7e24 */ /* 0x000fe4000f8e00ff */
[----:B------:R-:W-:Y:S07]  /*6960*/  LEPC R20, `(.L_x_122) ;  /* 0x000000001014794e */ /* 0x000fee0000000000 */
[----:B--2-4-:R-:W-:Y:S05]  /*6970*/  CALL.ABS.NOINC R2 ;  /* 0x0000000002007343 */ /* 0x014fea0003c00000 */
.L_x_122:
[----:B------:R-:W-:Y:S01]  /*6980*/  LOP3.LUT P0, RZ, R166, 0x60, RZ, 0xc0, !PT ;  /* 0x00000060a6ff7812 */ /* 0x000fe2000780c0ff */
[----:B------:R-:W-:Y:S05]  /*6990*/  WARPSYNC.ALL ;  /* 0x0000000000007948 */ /* 0x000fea0003800000 */
[----:B------:R-:W-:Y:S01]  /*69a0*/  R2UR UR4, R64 ;  /* 0x00000000400472ca */ /* 0x000fe200000e0000 */
[----:B------:R-:W-:Y:S01]  /*69b0*/  BSSY.RECONVERGENT B0, `(.L_x_123) ;  /* 0x0000121000007945 */ /* 0x000fe20003800200 */
[-C--:B----4-:R-:W-:Y:S02]  /*69c0*/  F2FP.F16.E5M2.UNPACK_B R82, R92.reuse ;  /* 0x0000005cff52723e */ /* 0x090fe400020004ff */
[----:B------:R-:W-:Y:S02]  /*69d0*/  F2FP.F16.E5M2.UNPACK_B R109, R92.H1 ;  /* 0x0000005cff6d723e */ /* 0x000fe400030004ff */
[-C--:B------:R-:W-:Y:S01]  /*69e0*/  F2FP.F16.E5M2.UNPACK_B R107, R93.reuse ;  /* 0x0000005dff6b723e */ /* 0x080fe200020004ff */
[--C-:B------:R-:W-:Y:S01]  /*69f0*/  HADD2.F32 R80, -RZ, R82.reuse.H0_H0 ;  /* 0x20000052ff507230 */ /* 0x100fe20000004100 */
[----:B------:R-:W-:Y:S01]  /*6a00*/  F2FP.F16.E5M2.UNPACK_B R105, R93.H1 ;  /* 0x0000005dff69723e */ /* 0x000fe200030004ff */
[----:B------:R-:W-:Y:S01]  /*6a10*/  HADD2.F32 R82, -RZ, R82.H1_H1 ;  /* 0x30000052ff527230 */ /* 0x000fe20000004100 */
[-C--:B------:R-:W-:Y:S01]  /*6a20*/  F2FP.F16.E5M2.UNPACK_B R130, R84.reuse ;  /* 0x00000054ff82723e */ /* 0x080fe200020004ff */
[--C-:B------:R-:W-:Y:S01]  /*6a30*/  HADD2.F32 R83, -RZ, R109.reuse.H0_H0 ;  /* 0x2000006dff537230 */ /* 0x100fe20000004100 */
[----:B------:R-:W-:Y:S01]  /*6a40*/  F2FP.F16.E5M2.UNPACK_B R132, R84.H1 ;  /* 0x00000054ff84723e */ /* 0x000fe200030004ff */
[----:B------:R-:W3:Y:S01]  /*6a50*/  LDTM.x64 R4, tmem[UR4] ;  /* 0x00000004000479ee */ /* 0x000ee20008340000 */
[----:B------:R-:W-:Y:S01]  /*6a60*/  NOP ;  /* 0x0000000000007918 */ /* 0x000fe20000000000 */
[----:B------:R-:W-:Y:S01]  /*6a70*/  R2UR UR5, R156 ;  /* 0x000000009c0572ca */ /* 0x000fe200000e0000 */
[--C-:B------:R-:W-:Y:S01]  /*6a80*/  HADD2.F32 R129, -RZ, R130.reuse.H0_H0 ;  /* 0x20000082ff817230 */ /* 0x100fe20000004100 */
[----:B------:R-:W-:Y:S01]  /*6a90*/  F2FP.F16.E5M2.UNPACK_B R93, R94 ;  /* 0x0000005eff5d723e */ /* 0x000fe200020004ff */
[----:B------:R-:W-:Y:S01]  /*6aa0*/  HADD2.F32 R130, -RZ, R130.H1_H1 ;  /* 0x30000082ff827230 */ /* 0x000fe20000004100 */
[-C--:B------:R-:W-:Y:S01]  /*6ab0*/  F2FP.F16.E5M2.UNPACK_B R134, R85.reuse ;  /* 0x00000055ff86723e */ /* 0x080fe200020004ff */
[----:B------:R-:W-:Y:S01]  /*6ac0*/  HADD2.F32 R84, -RZ, R109.H1_H1 ;  /* 0x3000006dff547230 */ /* 0x000fe20000004100 */
[----:B------:R-:W-:Y:S01]  /*6ad0*/  F2FP.F16.E5M2.UNPACK_B R136, R85.H1 ;  /* 0x00000055ff88723e */ /* 0x000fe200030004ff */
[--C-:B------:R-:W-:Y:S01]  /*6ae0*/  HADD2.F32 R85, -RZ, R107.reuse.H0_H0 ;  /* 0x2000006bff557230 */ /* 0x100fe20000004100 */
[-C--:B------:R-:W-:Y:S01]  /*6af0*/  F2FP.F16.E5M2.UNPACK_B R138, R86.reuse ;  /* 0x00000056ff8a723e */ /* 0x080fe200020004ff */
[--C-:B------:R-:W-:Y:S01]  /*6b00*/  HADD2.F32 R133, -RZ, R134.reuse.H0_H0 ;  /* 0x20000086ff857230 */ /* 0x100fe20000004100 */
[----:B------:R-:W-:Y:S01]  /*6b10*/  F2FP.F16.E5M2.UNPACK_B R140, R86.H1 ;  /* 0x00000056ff8c723e */ /* 0x000fe200030004ff */
[----:B------:R-:W-:Y:S01]  /*6b20*/  HADD2.F32 R86, -RZ, R107.H1_H1 ;  /* 0x3000006bff567230 */ /* 0x000fe20000004100 */
[----:B------:R-:W-:Y:S01]  /*6b30*/  F2FP.F16.E5M2.UNPACK_B R142, R87 ;  /* 0x00000057ff8e723e */ /* 0x000fe200020004ff */
[----:B------:R-:W-:Y:S01]  /*6b40*/  UIADD3 UR5, UPT, UPT, UR5, 0x280, URZ ;  /* 0x0000028005057890 */ /* 0x000fe2000fffe0ff */
[----:B------:R-:W-:Y:S01]  /*6b50*/  HADD2.F32 R134, -RZ, R134.H1_H1 ;  /* 0x30000086ff867230 */ /* 0x000fe20000004100 */
[----:B------:R-:W-:Y:S01]  /*6b60*/  F2FP.F16.E5M2.UNPACK_B R114, R88 ;  /* 0x00000058ff72723e */ /* 0x000fe200020004ff */
[--C-:B------:R-:W-:Y:S01]  /*6b70*/  HADD2.F32 R137, -RZ, R138.reuse.H0_H0 ;  /* 0x2000008aff897230 */ /* 0x100fe20000004100 */
[----:B------:R-:W-:Y:S01]  /*6b80*/  UPRMT UR5, UR37, 0x654, UR5 ;  /* 0x0000065425057896 */ /* 0x000fe20008000005 */
[----:B------:R-:W-:Y:S01]  /*6b90*/  HADD2.F32 R138, -RZ, R138.H1_H1 ;  /* 0x3000008aff8a7230 */ /* 0x000fe20000004100 */
[-C--:B------:R-:W-:Y:S01]  /*6ba0*/  F2FP.F16.E5M2.UNPACK_B R118, R89.reuse ;  /* 0x00000059ff76723e */ /* 0x080fe200020004ff */
[--C-:B------:R-:W-:Y:S01]  /*6bb0*/  HADD2.F32 R113, -RZ, R114.reuse.H0_H0 ;  /* 0x20000072ff717230 */ /* 0x100fe20000004100 */
[----:B------:R-:W-:Y:S01]  /*6bc0*/  F2FP.F16.E5M2.UNPACK_B R120, R89.H1 ;  /* 0x00000059ff78723e */ /* 0x000fe200030004ff */
[C---:B---3--:R-:W-:Y:S01]  /*6bd0*/  FMUL R4, R78.reuse, R4 ;  /* 0x000000044e047220 */ /* 0x048fe20000400000 */
[C---:B------:R-:W-:Y:S01]  /*6be0*/  FMUL R5, R78.reuse, R5 ;  /* 0x000000054e057220 */ /* 0x040fe20000400000 */
[C---:B------:R-:W-:Y:S01]  /*6bf0*/  FMUL R8, R78.reuse, R8 ;  /* 0x000000084e087220 */ /* 0x040fe20000400000 */
[C---:B------:R-:W-:Y:S01]  /*6c00*/  FMUL R9, R78.reuse, R9 ;  /* 0x000000094e097220 */ /* 0x040fe20000400000 */
[----:B------:R-:W-:Y:S01]  /*6c10*/  SYNCS.ARRIVE.TRANS64.RED.A1T0 RZ, [UR5], RZ ;  /* 0x000000ffffff79a7 */ /* 0x000fe20008100405 */
[C---:B------:R-:W-:Y:S01]  /*6c20*/  FFMA R4, R81.reuse, R80, R4 ;  /* 0x0000005051047223 */ /* 0x040fe20000000004 */
[C---:B------:R-:W-:Y:S01]  /*6c30*/  FFMA R5, R81.reuse, R82, R5 ;  /* 0x0000005251057223 */ /* 0x040fe20000000005 */
[----:B------:R-:W-:Y:S02]  /*6c40*/  HADD2.F32 R89, -RZ, R93.H0_H0 ;  /* 0x2000005dff597230 */ /* 0x000fe40000004100 */
[C---:B------:R-:W-:Y:S01]  /*6c50*/  FMUL R12, R78.reuse, R12 ;  /* 0x0000000c4e0c7220 */ /* 0x040fe20000400000 */
        /* <DEDUP_REMOVED lines=11> */
[----:B------:R-:W-:Y:S02]  /*6d10*/  HADD2.F32 R114, -RZ, R114.H1_H1 ;  /* 0x30000072ff727230 */ /* 0x000fe40000004100 */
[C---:B------:R-:W-:Y:S01]  /*6d20*/  FMUL R32, R78.reuse, R36 ;  /* 0x000000244e207220 */ /* 0x040fe20000400000 */
[C---:B------:R-:W-:Y:S01]  /*6d30*/  FMUL R33, R78.reuse, R37 ;  /* 0x000000254e217220 */ /* 0x040fe20000400000 */
[--C-:B------:R-:W-:Y:S02]  /*6d40*/  HADD2.F32 R117, -RZ, R118.reuse.H0_H0 ;  /* 0x20000076ff757230 */ /* 0x100fe40000004100 */
[C---:B------:R-:W-:Y:S01]  /*6d50*/  FMUL R36, R78.reuse, R40 ;  /* 0x000000284e247220 */ /* 0x040fe20000400000 */
[----:B------:R-:W-:Y:S02]  /*6d60*/  HADD2.F32 R118, -RZ, R118.H1_H1 ;  /* 0x30000076ff767230 */ /* 0x000fe40000004100 */
        /* <DEDUP_REMOVED lines=8> */
[----:B------:R-:W-:Y:S01]  /*6df0*/  F2FP.F16.E5M2.UNPACK_B R92, R94.H1 ;  /* 0x0000005eff5c723e */ /* 0x000fe200030004ff */
[C---:B------:R-:W-:Y:S01]  /*6e00*/  FMUL R53, R78.reuse, R57 ;  /* 0x000000394e357220 */ /* 0x040fe20000400000 */
[C---:B------:R-:W-:Y:S01]  /*6e10*/  FMUL R56, R78.reuse, R60 ;  /* 0x0000003c4e387220 */ /* 0x040fe20000400000 */
[----:B------:R-:W-:Y:S01]  /*6e20*/  F2FP.F16.E5M2.UNPACK_B R141, R87.H1 ;  /* 0x00000057ff8d723e */ /* 0x000fe200030004ff */
[C---:B------:R-:W-:Y:S01]  /*6e30*/  FMUL R57, R78.reuse, R61 ;  /* 0x0000003d4e397220 */ /* 0x040fe20000400000 */
[----:B------:R-:W-:Y:S02]  /*6e40*/  HADD2.F32 R80, -RZ, R142.H1_H1 ;  /* 0x3000008eff507230 */ /* 0x000fe40000004100 */
[C---:B------:R-:W-:Y:S01]  /*6e50*/  FMUL R60, R78.reuse, R64 ;  /* 0x000000404e3c7220 */ /* 0x040fe20000400000 */
[----:B------:R-:W-:Y:S01]  /*6e60*/  F2FP.F16.E5M2.UNPACK_B R116, R88.H1 ;  /* 0x00000058ff74723e */ /* 0x000fe200030004ff */
[C---:B------:R-:W-:Y:S01]  /*6e70*/  FMUL R61, R78.reuse, R65 ;  /* 0x000000414e3d7220 */ /* 0x040fe20000400000 */
[C---:B------:R-:W-:Y:S01]  /*6e80*/  FMUL R6, R78.reuse, R6 ;  /* 0x000000064e067220 */ /* 0x040fe20000400000 */
[----:B------:R-:W-:Y:S01]  /*6e90*/  F2FP.F16.E5M2.UNPACK_B R94, R95 ;  /* 0x0000005fff5e723e */ /* 0x000fe200020004ff */
[C---:B------:R-:W-:Y:S01]  /*6ea0*/  FMUL R7, R78.reuse, R7 ;  /* 0x000000074e077220 */ /* 0x040fe20000400000 */
[--C-:B------:R-:W-:Y:S02]  /*6eb0*/  HADD2.F32 R87, -RZ, R105.reuse.H0_H0 ;  /* 0x20000069ff577230 */ /* 0x100fe40000004100 */
[C---:B------:R-:W-:Y:S01]  /*6ec0*/  FFMA R6, R81.reuse, R83, R6 ;  /* 0x0000005351067223 */ /* 0x040fe20000000006 */
[----:B------:R-:W-:Y:S01]  /*6ed0*/  F2FP.F16.E5M2.UNPACK_B R122, R90 ;  /* 0x0000005aff7a723e */ /* 0x000fe200020004ff */
[C---:B------:R-:W-:Y:S01]  /*6ee0*/  FFMA R7, R81.reuse, R84, R7 ;  /* 0x0000005451077223 */ /* 0x040fe20000000007 */
[C---:B------:R-:W-:Y:S01]  /*6ef0*/  FFMA R8, R81.reuse, R85, R8 ;  /* 0x0000005551087223 */ /* 0x040fe20000000008 */
[----:B------:R-:W-:Y:S01]  /*6f00*/  F2FP.F16.E5M2.UNPACK_B R124, R90.H1 ;  /* 0x0000005aff7c723e */ /* 0x000fe200030004ff */
[----:B------:R-:W-:Y:S02]  /*6f10*/  HADD2.F32 R88, -RZ, R105.H1_H1 ;  /* 0x30000069ff587230 */ /* 0x000fe40000004100 */
[----:B------:R-:W-:Y:S01]  /*6f20*/  FFMA R9, R81, R86, R9 ;  /* 0x0000005651097223 */ /* 0x000fe20000000009 */
[----:B------:R-:W-:Y:S01]  /*6f30*/  F2FP.SATFINITE.E5M2.F32.PACK_AB_MERGE_C R156, R7, R6, RZ ;  /* 0x00000006079c723e */ /* 0x000fe200048060ff */
[----:B------:R-:W-:Y:S02]  /*6f40*/  HADD2.F32 R90, -RZ, R93.H1_H1 ;  /* 0x3000005dff5a7230 */ /* 0x000fe40000004100 */
[C---:B------:R-:W-:Y:S01]  /*6f50*/  FMUL R10, R78.reuse, R10 ;  /* 0x0000000a4e0a7220 */ /* 0x040fe20000400000 */
[--C-:B------:R-:W-:Y:S01]  /*6f60*/  HADD2.F32 R93, -RZ, R94.reuse.H0_H0 ;  /* 0x2000005eff5d7230 */ /* 0x100fe20000004100 */
[----:B------:R-:W-:Y:S01]  /*6f70*/  F2FP.SATFINITE.E5M2.F32.PACK_AB_MERGE_C R156, R5, R4, R156 ;  /* 0x00000004059c723e */ /* 0x000fe2000480609c */
[----:B------:R-:W-:Y:S02]  /*6f80*/  HADD2.F32 R94, -RZ, R94.H1_H1 ;  /* 0x3000005eff5e7230 */ /* 0x000fe40000004100 */
[C---:B------:R-:W-:Y:S01]  /*6f90*/  FFMA R10, R81.reuse, R87, R10 ;  /* 0x00000057510a7223 */ /* 0x040fe2000000000a */
[--C-:B------:R-:W-:Y:S02]  /*6fa0*/  HADD2.F32 R121, -RZ, R122.reuse.H0_H0 ;  /* 0x2000007aff797230 */ /* 0x100fe40000004100 */
[C---:B------:R-:W-:Y:S01]  /*6fb0*/  FMUL R11, R78.reuse, R11 ;  /* 0x0000000b4e0b7220 */ /* 0x040fe20000400000 */
[----:B------:R-:W-:Y:S01]  /*6fc0*/  F2FP.F16.E5M2.UNPACK_B R126, R91 ;  /* 0x0000005bff7e723e */ /* 0x000fe200020004ff */
[----:B------:R-:W-:Y:S01]  /*6fd0*/  HADD2.F32 R122, -RZ, R122.H1_H1 ;  /* 0x3000007aff7a7230 */ /* 0x000fe20000004100 */
[----:B------:R-:W-:Y:S01]  /*6fe0*/  F2FP.F16.E5M2.UNPACK_B R103, R95.H1 ;  /* 0x0000005fff67723e */ /* 0x000fe200030004ff */
[C---:B------:R-:W-:Y:S01]  /*6ff0*/  FFMA R11, R81.reuse, R88, R11 ;  /* 0x00000058510b7223 */ /* 0x040fe2000000000b */
[----:B------:R-:W-:Y:S01]  /*7000*/  F2FP.F16.E5M2.UNPACK_B R128, R91.H1 ;  /* 0x0000005bff80723e */ /* 0x000fe200030004ff */
[----:B------:R-:W-:Y:S02]  /*7010*/  HADD2.F32 R91, -RZ, R92.H0_H0 ;  /* 0x2000005cff5b7230 */ /* 0x000fe40000004100 */
[C---:B------:R-:W-:Y:S01]  /*7020*/  FFMA R12, R81.reuse, R89, R12 ;  /* 0x00000059510c7223 */ /* 0x040fe2000000000c */
[----:B------:R-:W-:Y:S01]  /*7030*/  FFMA R13, R81, R90, R13 ;  /* 0x0000005a510d7223 */ /* 0x000fe2000000000d */
[----:B------:R-:W-:Y:S01]  /*7040*/  F2FP.SATFINITE.E5M2.F32.PACK_AB_MERGE_C R157, R11, R10, RZ ;  /* 0x0000000a0b9d723e */ /* 0x000fe200048060ff */
[--C-:B------:R-:W-:Y:S01]  /*7050*/  HADD2.F32 R125, -RZ, R126.reuse.H0_H0 ;  /* 0x2000007eff7d7230 */ /* 0x100fe20000004100 */
[----:B------:R-:W-:Y:S01]  /*7060*/  F2FP.F16.E5M2.UNPACK_B R101, R96 ;  /* 0x00000060ff65723e */ /* 0x000fe200020004ff */
[----:B------:R-:W-:Y:S01]  /*7070*/  HADD2.F32 R126, -RZ, R126.H1_H1 ;  /* 0x3000007eff7e7230 */ /* 0x000fe20000004100 */
[----:B------:R-:W-:Y:S01]  /*7080*/  F2FP.SATFINITE.E5M2.F32.PACK_AB_MERGE_C R157, R9, R8, R157 ;  /* 0x00000008099d723e */ /* 0x000fe2000480609d */
[----:B------:R-:W-:Y:S02]  /*7090*/  HADD2.F32 R83, -RZ, R142.H0_H0 ;  /* 0x2000008eff537230 */ /* 0x000fe40000004100 */
[C---:B------:R-:W-:Y:S01]  /*70a0*/  FMUL R14, R78.reuse, R14 ;  /* 0x0000000e4e0e7220 */ /* 0x040fe20000400000 */
[----:B------:R-:W-:Y:S02]  /*70b0*/  HADD2.F32 R92, -RZ, R92.H1_H1 ;  /* 0x3000005cff5c7230 */ /* 0x000fe40000004100 */
[C---:B------:R-:W-:Y:S01]  /*70c0*/  FMUL R15, R78.reuse, R15 ;  /* 0x0000000f4e0f7220 */ /* 0x040fe20000400000 */
[----:B------:R-:W-:Y:S01]  /*70d0*/  F2FP.F16.E5M2.UNPACK_B R100, R96.H1 ;  /* 0x00000060ff64723e */ /* 0x000fe200030004ff */
[--C-:B------:R-:W-:Y:S02]  /*70e0*/  HADD2.F32 R95, -RZ, R103.reuse.H0_H0 ;  /* 0x20000067ff5f7230 */ /* 0x100fe40000004100 */
[C---:B------:R-:W-:Y:S01]  /*70f0*/  FFMA R14, R81.reuse, R91, R14 ;  /* 0x0000005b510e7223 */ /* 0x040fe2000000000e */
[C---:B------:R-:W-:Y:S01]  /*7100*/  FFMA R15, R81.reuse, R92, R15 ;  /* 0x0000005c510f7223 */ /* 0x040fe2000000000f */
[C---:B------:R-:W-:Y:S01]  /*7110*/  FFMA R16, R81.reuse, R93, R16 ;  /* 0x0000005d51107223 */ /* 0x040fe20000000010 */
[----:B------:R-:W-:Y:S01]  /*7120*/  FFMA R17, R81, R94, R17 ;  /* 0x0000005e51117223 */ /* 0x000fe20000000011 */
[-C--:B------:R-:W-:Y:S01]  /*7130*/  F2FP.F16.E5M2.UNPACK_B R102, R97.reuse ;  /* 0x00000061ff66723e */ /* 0x080fe200020004ff */
[----:B------:R-:W-:Y:S01]  /*7140*/  HADD2.F32 R96, -RZ, R103.H1_H1 ;  /* 0x30000067ff607230 */ /* 0x000fe20000004100 */
[----:B------:R-:W-:Y:S01]  /*7150*/  F2FP.SATFINITE.E5M2.F32.PACK_AB_MERGE_C R158, R15, R14, RZ ;  /* 0x0000000e0f9e723e */ /* 0x000fe200048060ff */
[C---:B------:R-:W-:Y:S01]  /*7160*/  FMUL R18, R78.reuse, R18 ;  /* 0x000000124e127220 */ /* 0x040fe20000400000 */
[----:B------:R-:W-:Y:S01]  /*7170*/  F2FP.F16.E5M2.UNPACK_B R104, R97.H1 ;  /* 0x00000061ff68723e */ /* 0x000fe200030004ff */
[--C-:B------:R-:W-:Y:S01]  /*7180*/  HADD2.F32 R97, -RZ, R101.reuse.H0_H0 ;  /* 0x20000065ff617230 */ /* 0x100fe20000004100 */
[----:B------:R-:W-:Y:S01]  /*7190*/  F2FP.SATFINITE.E5M2.F32.PACK_AB_MERGE_C R158, R13, R12, R158 ;  /* 0x0000000c0d9e723e */ /* 0x000fe2000480609e */
[C---:B------:R-:W-:Y:S01]  /*71a0*/  FFMA R18, R81.reuse, R95, R18 ;  /* 0x0000005f51127223 */ /* 0x040fe20000000012 */
[----:B------:R-:W-:Y:S01]  /*71b0*/  F2FP.F16.E5M2.UNPACK_B R110, R99 ;  /* 0x00000063ff6e723e */ /* 0x000fe200020004ff */
[C---:B------:R-:W-:Y:S01]  /*71c0*/  FMUL R19, R78.reuse, R19 ;  /* 0x000000134e137220 */ /* 0x040fe20000400000 */
[----:B------:R-:W-:Y:S01]  /*71d0*/  F2FP.F16.E5M2.UNPACK_B R112, R99.H1 ;  /* 0x00000063ff70723e */ /* 0x000fe200030004ff */
[----:B------:R-:W-:Y:S01]  /*71e0*/  HADD2.F32 R99, -RZ, R101.H1_H1 ;  /* 0x30000065ff637230 */ /* 0x000fe20000004100 */
[-C--:B------:R-:W-:Y:S01]  /*71f0*/  F2FP.F16.E5M2.UNPACK_B R106, R98.reuse ;  /* 0x00000062ff6a723e */ /* 0x080fe200020004ff */
[----:B------:R-:W-:Y:S01]  /*7200*/  HADD2.F32 R101, -RZ, R102.H0_H0 ;  /* 0x20000066ff657230 */ /* 0x000fe20000004100 */
[----:B------:R-:W-:Y:S01]  /*7210*/  F2FP.F16.E5M2.UNPACK_B R108, R98.H1 ;  /* 0x00000062ff6c723e */ /* 0x000fe200030004ff */
[----:B------:R-:W-:Y:S02]  /*7220*/  HADD2.F32 R98, -RZ, R100.H0_H0 ;  /* 0x20000064ff627230 */ /* 0x000fe40000004100 */
[C---:B------:R-:W-:Y:S01]  /*7230*/  FFMA R19, R81.reuse, R96, R19 ;  /* 0x0000006051137223 */ /* 0x040fe20000000013 */
[C---:B------:R-:W-:Y:S01]  /*7240*/  FFMA R0, R81.reuse, R97, R0 ;  /* 0x0000006151007223 */ /* 0x040fe20000000000 */
[----:B------:R-:W-:Y:S01]  /*7250*/  FFMA R2, R81, R99, R2 ;  /* 0x0000006351027223 */ /* 0x000fe20000000002 */
[----:B------:R-:W-:Y:S02]  /*7260*/  HADD2.F32 R102, -RZ, R102.H1_H1 ;  /* 0x30000066ff667230 */ /* 0x000fe40000004100 */
[C---:B------:R-:W-:Y:S01]  /*7270*/  FMUL R3, R78.reuse, R22 ;  /* 0x000000164e037220 */ /* 0x040fe20000400000 */
[----:B------:R-:W-:Y:S01]  /*7280*/  HADD2.F32 R100, -RZ, R100.H1_H1 ;  /* 0x30000064ff647230 */ /* 0x000fe20000004100 */
[----:B------:R-:W-:Y:S01]  /*7290*/  F2FP.SATFINITE.E5M2.F32.PACK_AB_MERGE_C R159, R19, R18, RZ ;  /* 0x00000012139f723e */ /* 0x000fe200048060ff */
[--C-:B------:R-:W-:Y:S02]  /*72a0*/  HADD2.F32 R105, -RZ, R106.reuse.H0_H0 ;  /* 0x2000006aff697230 */ /* 0x100fe40000004100 */
[----:B------:R-:W-:Y:S01]  /*72b0*/  FFMA R3, R81, R98, R3 ;  /* 0x0000006251037223 */ /* 0x000fe20000000003 */
[----:B------:R-:W-:Y:S01]  /*72c0*/  HADD2.F32 R106, -RZ, R106.H1_H1 ;  /* 0x3000006aff6a7230 */ /* 0x000fe20000004100 */
[----:B------:R-:W-:Y:S01]  /*72d0*/  F2FP.SATFINITE.E5M2.F32.PACK_AB_MERGE_C R159, R17, R16, R159 ;  /* 0x00000010119f723e */ /* 0x000fe2000480609f */
[----:B------:R-:W-:Y:S02]  /*72e0*/  HADD2.F32 R109, -RZ, R110.H0_H0 ;  /* 0x2000006eff6d7230 */ /* 0x000fe40000004100 */
[C---:B------:R-:W-:Y:S01]  /*72f0*/  FMUL R23, R78.reuse, R23 ;  /* 0x000000174e177220 */ /* 0x040fe20000400000 */
[--C-:B------:R-:W-:Y:S02]  /*7300*/  HADD2.F32 R103, -RZ, R104.reuse.H0_H0 ;  /* 0x20000068ff677230 */ /* 0x100fe40000004100 */
[C---:B------:R-:W-:Y:S01]  /*7310*/  FMUL R22, R78.reuse, R26 ;  /* 0x0000001a4e167220 */ /* 0x040fe20000400000 */
[----:B------:R-:W-:Y:S01]  /*7320*/  HADD2.F32 R104, -RZ, R104.H1_H1 ;  /* 0x30000068ff687230 */ /* 0x000fe20000004100 */
[----:B------:R1:W-:Y:S01]  /*7330*/  STS.128 [R168+UR43+0x2400], R156 ;  /* 0x0024009ca8007988 */ /* 0x0003e20008000c2b */
[C---:B------:R-:W-:Y:S01]  /*7340*/  FFMA R23, R81.reuse, R100, R23 ;  /* 0x0000006451177223 */ /* 0x040fe20000000017 */
[C---:B------:R-:W-:Y:S01]  /*7350*/  FFMA R20, R81.reuse, R101, R20 ;  /* 0x0000006551147223 */ /* 0x040fe20000000014 */
[C---:B------:R-:W-:Y:S01]  /*7360*/  FFMA R21, R81.reuse, R102, R21 ;  /* 0x0000006651157223 */ /* 0x040fe20000000015 */
[----:B------:R-:W-:Y:S01]  /*7370*/  FFMA R22, R81, R103, R22 ;  /* 0x0000006751167223 */ /* 0x000fe20000000016 */
[----:B------:R-:W-:Y:S01]  /*7380*/  HADD2.F32 R110, -RZ, R110.H1_H1 ;  /* 0x3000006eff6e7230 */ /* 0x000fe20000004100 */
[----:B------:R-:W-:Y:S01]  /*7390*/  F2FP.SATFINITE.E5M2.F32.PACK_AB_MERGE_C R161, R23, R3, RZ ;  /* 0x0000000317a1723e */ /* 0x000fe200048060ff */
[C---:B------:R-:W-:Y:S01]  /*73a0*/  FMUL R27, R78.reuse, R27 ;  /* 0x0000001b4e1b7220 */ /* 0x040fe20000400000 */
[--C-:B------:R-:W-:Y:S02]  /*73b0*/  HADD2.F32 R107, -RZ, R108.reuse.H0_H0 ;  /* 0x2000006cff6b7230 */ /* 0x100fe40000004100 */
[----:B------:R-:W-:Y:S01]  /*73c0*/  FMUL R26, R78, R30 ;  /* 0x0000001e4e1a7220 */ /* 0x000fe20000400000 */
[----:B------:R-:W-:Y:S01]  /*73d0*/  HADD2.F32 R108, -RZ, R108.H1_H1 ;  /* 0x3000006cff6c7230 */ /* 0x000fe20000004100 */
[----:B------:R-:W-:Y:S01]  /*73e0*/  F2FP.SATFINITE.E5M2.F32.PACK_AB_MERGE_C R160, R2, R0, R161 ;  /* 0x0000000002a0723e */ /* 0x000fe200048060a1 */
[C---:B------:R-:W-:Y:S01]  /*73f0*/  FFMA R27, R81.reuse, R104, R27 ;  /* 0x00000068511b7223 */ /* 0x040fe2000000001b */
[C---:B------:R-:W-:Y:S01]  /*7400*/  FFMA R24, R81.reuse, R105, R24 ;  /* 0x0000006951187223 */ /* 0x040fe20000000018 */
[C---:B------:R-:W-:Y:S01]  /*7410*/  FFMA R25, R81.reuse, R106, R25 ;  /* 0x0000006a51197223 */ /* 0x040fe20000000019 */
[----:B------:R-:W-:Y:S01]  /*7420*/  FFMA R26, R81, R107, R26 ;  /* 0x0000006b511a7223 */ /* 0x000fe2000000001a */
[C---:B------:R-:W-:Y:S01]  /*7430*/  FMUL R31, R78.reuse, R31 ;  /* 0x0000001f4e1f7220 */ /* 0x040fe20000400000 */
[--C-:B------:R-:W-:Y:S01]  /*7440*/  HADD2.F32 R111, -RZ, R112.reuse.H0_H0 ;  /* 0x20000070ff6f7230 */ /* 0x100fe20000004100 */
[----:B------:R-:W-:Y:S01]  /*7450*/  F2FP.SATFINITE.E5M2.F32.PACK_AB_MERGE_C R162, R27, R22, RZ ;  /* 0x000000161ba2723e */ /* 0x000fe200048060ff */
[----:B------:R-:W-:Y:S02]  /*7460*/  HADD2.F32 R112, -RZ, R112.H1_H1 ;  /* 0x30000070ff707230 */ /* 0x000fe40000004100 */
[C---:B------:R-:W-:Y:S01]  /*7470*/  FFMA R31, R81.reuse, R108, R31 ;  /* 0x0000006c511f7223 */ /* 0x040fe2000000001f */
[----:B------:R-:W-:Y:S01]  /*7480*/  FFMA R28, R81, R109, R28 ;  /* 0x0000006d511c7223 */ /* 0x000fe2000000001c */
[----:B------:R-:W-:Y:S01]  /*7490*/  F2FP.SATFINITE.E5M2.F32.PACK_AB_MERGE_C R161, R21, R20, R162 ;  /* 0x0000001415a1723e */ /* 0x000fe200048060a2 */
[----:B------:R-:W-:Y:S01]  /*74a0*/  FFMA R29, R81, R110, R29 ;  /* 0x0000006e511d7223 */ /* 0x000fe2000000001d */
[C---:B------:R-:W-:Y:S01]  /*74b0*/  FMUL R30, R78.reuse, R34 ;  /* 0x000000224e1e7220 */ /* 0x040fe20000400000 */
[----:B------:R-:W-:Y:S01]  /*74c0*/  F2FP.SATFINITE.E5M2.F32.PACK_AB_MERGE_C R163, R31, R26, RZ ;  /* 0x0000001a1fa3723e */ /* 0x000fe200048060ff */
[C---:B------:R-:W-:Y:S01]  /*74d0*/  FMUL R35, R78.reuse, R35 ;  /* 0x000000234e237220 */ /* 0x040fe20000400000 */
[--C-:B------:R-:W-:Y:S02]  /*74e0*/  HADD2.F32 R115, -RZ, R116.reuse.H0_H0 ;  /* 0x20000074ff737230 */ /* 0x100fe40000004100 */
[----:B------:R-:W-:Y:S01]  /*74f0*/  FFMA R30, R81, R111, R30 ;  /* 0x0000006f511e7223 */ /* 0x000fe2000000001e */
[----:B------:R-:W-:Y:S01]  /*7500*/  F2FP.SATFINITE.E5M2.F32.PACK_AB_MERGE_C R162, R25, R24, R163 ;  /* 0x0000001819a2723e */ /* 0x000fe200048060a3 */
[C---:B------:R-:W-:Y:S01]  /*7510*/  FFMA R35, R81.reuse, R112, R35 ;  /* 0x0000007051237223 */ /* 0x040fe20000000023 */
[C---:B------:R-:W-:Y:S01]  /*7520*/  FFMA R32, R81.reuse, R113, R32 ;  /* 0x0000007151207223 */ /* 0x040fe20000000020 */
[----:B------:R-:W-:Y:S01]  /*7530*/  FFMA R33, R81, R114, R33 ;  /* 0x0000007251217223 */ /* 0x000fe20000000021 */
[----:B------:R-:W-:Y:S02]  /*7540*/  HADD2.F32 R116, -RZ, R116.H1_H1 ;  /* 0x30000074ff747230 */ /* 0x000fe40000004100 */
        /* <DEDUP_REMOVED lines=9> */
[----:B------:R-:W-:Y:S01]  /*75e0*/  HADD2.F32 R120, -RZ, R120.H1_H1 ;  /* 0x30000078ff787230 */ /* 0x000fe20000004100 */
[----:B------:R1:W-:Y:S01]  /*75f0*/  STS.128 [R178+0x2010], R160 ;  /* 0x002010a0b2007388 */ /* 0x0003e20000000c00 */
[----:B------:R-:W-:Y:S01]  /*7600*/  F2FP.SATFINITE.E5M2.F32.PACK_AB_MERGE_C R184, R39, R34, RZ ;  /* 0x0000002227b8723e */ /* 0x000fe200048060ff */
[C---:B------:R-:W-:Y:S01]  /*7610*/  FMUL R38, R78.reuse, R42 ;  /* 0x0000002a4e267220 */ /* 0x040fe20000400000 */
[C---:B------:R-:W-:Y:S01]  /*7620*/  FMUL R43, R78.reuse, R43 ;  /* 0x0000002b4e2b7220 */ /* 0x040fe20000400000 */
[--C-:B------:R-:W-:Y:S01]  /*7630*/  HADD2.F32 R123, -RZ, R124.reuse.H0_H0 ;  /* 0x2000007cff7b7230 */ /* 0x100fe20000004100 */
[----:B------:R-:W-:Y:S01]  /*7640*/  F2FP.SATFINITE.E5M2.F32.PACK_AB_MERGE_C R184, R33, R32, R184 ;  /* 0x0000002021b8723e */ /* 0x000fe200048060b8 */
[C---:B------:R-:W-:Y:S01]  /*7650*/  FFMA R38, R81.reuse, R119, R38 ;  /* 0x0000007751267223 */ /* 0x040fe20000000026 */
        /* <DEDUP_REMOVED lines=12> */
[C---:B------:R-:W-:Y:S01]  /*7720*/  FFMA R45, R81.reuse, R126, R45 ;  /* 0x0000007e512d7223 */ /* 0x040fe2000000002d */
[----:B------:R-:W-:Y:S02]  /*7730*/  HADD2.F32 R128, -RZ, R128.H1_H1 ;  /* 0x30000080ff807230 */ /* 0x000fe40000004100 */
[C---:B------:R-:W-:Y:S01]  /*7740*/  FMUL R46, R78.reuse, R50 ;  /* 0x000000324e2e7220 */ /* 0x040fe20000400000 */
[C---:B------:R-:W-:Y:S01]  /*7750*/  FMUL R51, R78.reuse, R51 ;  /* 0x000000334e337220 */ /* 0x040fe20000400000 */
[--C-:B------:R-:W-:Y:S02]  /*7760*/  HADD2.F32 R131, -RZ, R132.reuse.H0_H0 ;  /* 0x20000084ff837230 */ /* 0x100fe40000004100 */
[C---:B------:R-:W-:Y:S01]  /*7770*/  FMUL R50, R78.reuse, R54 ;  /* 0x000000364e327220 */ /* 0x040fe20000400000 */
[C---:B------:R-:W-:Y:S01]  /*7780*/  FFMA R46, R81.reuse, R127, R46 ;  /* 0x0000007f512e7223 */ /* 0x040fe2000000002e */
[----:B------:R-:W-:Y:S02]  /*7790*/  HADD2.F32 R132, -RZ, R132.H1_H1 ;  /* 0x30000084ff847230 */ /* 0x000fe40000004100 */
[C---:B------:R-:W-:Y:S01]  /*77a0*/  FFMA R51, R81.reuse, R128, R51 ;  /* 0x0000008051337223 */ /* 0x040fe20000000033 */
[C---:B------:R-:W-:Y:S01]  /*77b0*/  FMUL R55, R78.reuse, R55 ;  /* 0x000000374e377220 */ /* 0x040fe20000400000 */
[C---:B------:R-:W-:Y:S01]  /*77c0*/  FFMA R48, R81.reuse, R129, R48 ;  /* 0x0000008151307223 */ /* 0x040fe20000000030 */
[C---:B------:R-:W-:Y:S01]  /*77d0*/  FFMA R49, R81.reuse, R130, R49 ;  /* 0x0000008251317223 */ /* 0x040fe20000000031 */
[--C-:B------:R-:W-:Y:S02]  /*77e0*/  HADD2.F32 R135, -RZ, R136.reuse.H0_H0 ;  /* 0x20000088ff877230 */ /* 0x100fe40000004100 */
[C---:B------:R-:W-:Y:S01]  /*77f0*/  FFMA R50, R81.reuse, R131, R50 ;  /* 0x0000008351327223 */ /* 0x040fe20000000032 */
[----:B------:R-:W-:Y:S02]  /*7800*/  HADD2.F32 R136, -RZ, R136.H1_H1 ;  /* 0x30000088ff887230 */ /* 0x000fe40000004100 */
[C---:B------:R-:W-:Y:S01]  /*7810*/  FMUL R54, R78.reuse, R58 ;  /* 0x0000003a4e367220 */ /* 0x040fe20000400000 */
        /* <DEDUP_REMOVED lines=16> */
[----:B------:R-:W-:Y:S01]  /*7920*/  FFMA R63, R81, R140, R63 ;  /* 0x0000008c513f7223 */ /* 0x000fe2000000003f */
[----:B------:R-:W-:Y:S01]  /*7930*/  FMUL R67, R78, R67 ;  /* 0x000000434e437220 */ /* 0x000fe20000400000 */
[----:B------:R-:W-:Y:S01]  /*7940*/  F2FP.SATFINITE.E5M2.F32.PACK_AB_MERGE_C R186, R47, R42, RZ ;  /* 0x0000002a2fba723e */ /* 0x000fe200048060ff */
[----:B------:R-:W-:Y:S01]  /*7950*/  FFMA R60, R81, R83, R60 ;  /* 0x00000053513c7223 */ /* 0x000fe2000000003c */
[----:B------:R-:W-:Y:S01]  /*7960*/  F2FP.SATFINITE.E5M2.F32.PACK_AB_MERGE_C R187, R51, R46, RZ ;  /* 0x0000002e33bb723e */ /* 0x000fe200048060ff */
[C---:B------:R-:W-:Y:S01]  /*7970*/  FFMA R61, R81.reuse, R80, R61 ;  /* 0x00000050513d7223 */ /* 0x040fe2000000003d */
[C---:B------:R-:W-:Y:S01]  /*7980*/  FFMA R62, R81.reuse, R85, R62 ;  /* 0x00000055513e7223 */ /* 0x040fe2000000003e */
[----:B------:R-:W-:Y:S01]  /*7990*/  FFMA R67, R81, R82, R67 ;  /* 0x0000005251437223 */ /* 0x000fe20000000043 */
[----:B------:R-:W-:Y:S02]  /*79a0*/  F2FP.SATFINITE.E5M2.F32.PACK_AB_MERGE_C R186, R41, R40, R186 ;  /* 0x0000002829ba723e */ /* 0x000fe400048060ba */
[----:B------:R-:W-:Y:S02]  /*79b0*/  F2FP.SATFINITE.E5M2.F32.PACK_AB_MERGE_C R187, R45, R44, R187 ;  /* 0x0000002c2dbb723e */ /* 0x000fe400048060bb */
[----:B------:R-:W-:Y:S02]  /*79c0*/  F2FP.SATFINITE.E5M2.F32.PACK_AB_MERGE_C R188, R55, R50, RZ ;  /* 0x0000003237bc723e */ /* 0x000fe400048060ff */
[----:B------:R-:W-:Y:S01]  /*79d0*/  F2FP.SATFINITE.E5M2.F32.PACK_AB_MERGE_C R189, R59, R54, RZ ;  /* 0x000000363bbd723e */ /* 0x000fe200048060ff */
[----:B------:R1:W-:Y:S01]  /*79e0*/  STS.128 [R177+0x2020], R184 ;  /* 0x002020b8b1007388 */ /* 0x0003e20000000c00 */
[----:B------:R-:W-:Y:S02]  /*79f0*/  F2FP.SATFINITE.E5M2.F32.PACK_AB_MERGE_C R190, R63, R58, RZ ;  /* 0x0000003a3fbe723e */ /* 0x000fe400048060ff */
[----:B------:R-:W-:Y:S02]  /*7a00*/  F2FP.SATFINITE.E5M2.F32.PACK_AB_MERGE_C R182, R67, R62, RZ ;  /* 0x0000003e43b6723e */ /* 0x000fe400048060ff */
[----:B------:R-:W-:Y:S02]  /*7a10*/  F2FP.SATFINITE.E5M2.F32.PACK_AB_MERGE_C R188, R49, R48, R188 ;  /* 0x0000003031bc723e */ /* 0x000fe400048060bc */
[----:B------:R-:W-:Y:S02]  /*7a20*/  F2FP.SATFINITE.E5M2.F32.PACK_AB_MERGE_C R189, R53, R52, R189 ;  /* 0x0000003435bd723e */ /* 0x000fe400048060bd */
[----:B------:R-:W-:Y:S02]  /*7a30*/  F2FP.SATFINITE.E5M2.F32.PACK_AB_MERGE_C R190, R57, R56, R190 ;  /* 0x0000003839be723e */ /* 0x000fe400048060be */
[----:B------:R-:W-:Y:S02]  /*7a40*/  F2FP.SATFINITE.E5M2.F32.PACK_AB_MERGE_C R191, R61, R60, R182 ;  /* 0x0000003c3dbf723e */ /* 0x000fe400048060b6 */
[----:B------:R-:W-:Y:S03]  /*7a50*/  IADD3 R76, PT, PT, R76, 0x1, RZ ;  /* 0x000000014c4c7810 */ /* 0x000fe60007ffe0ff */
[----:B------:R1:W-:Y:S01]  /*7a60*/  STS.128 [R176+0x2030], R188 ;  /* 0x002030bcb0007388 */ /* 0x0003e20000000c00 */
[----:B------:R-:W-:Y:S01]  /*7a70*/  @!PT LDS RZ, [RZ] ;  /* 0x00000000fffff984 */ /* 0x000fe20000000800 */
[----:B------:R-:W-:Y:S01]  /*7a80*/  @!PT LDS RZ, [RZ] ;  /* 0x00000000fffff984 */ /* 0x000fe20000000800 */
[----:B------:R-:W-:Y:S01]  /*7a90*/  @!PT LDS RZ, [RZ] ;  /* 0x00000000fffff984 */ /* 0x000fe20000000800 */
[----:B------:R-:W-:Y:S01]  /*7aa0*/  @!PT LDS RZ, [RZ] ;  /* 0x00000000fffff984 */ /* 0x000fe20000000800 */
[----:B------:R3:W-:Y:S07]  /*7ab0*/  MEMBAR.ALL.CTA ;  /* 0x0000000000007992 */ /* 0x0007ee0000008000 */
[----:B---3--:R-:W3:Y:S02]  /*7ac0*/  FENCE.VIEW.ASYNC.S ;  /* 0x00000000000073c6 */ /* 0x008ee40000000000 */
[----:B---3--:R-:W-:Y:S06]  /*7ad0*/  BAR.SYNC.DEFER_BLOCKING 0x1, 0x80 ;  /* 0x0042000000007b1d */ /* 0x008fec0000010000 */
[----:B------:R-:W-:Y:S05]  /*7ae0*/  @P0 BRA `(.L_x_124) ;  /* 0x0000000000340947 */ /* 0x000fea0003800000 */
[----:B------:R-:W-:Y:S01]  /*7af0*/  UIADD3 UR12, UPT, UPT, UR43, 0x2400, URZ ;  /* 0x000024002b0c7890 */ /* 0x000fe2000fffe0ff */
[----:B------:R-:W-:Y:S01]  /*7b00*/  R2UR UR9, R155 ;  /* 0x000000009b0972ca */ /* 0x000fe200000e0000 */
[----:B------:R-:W-:Y:S01]  /*7b10*/  UIADD3 UR10, UP0, UPT, UR46, 0x680, URZ ;  /* 0x000006802e0a7890 */ /* 0x000fe2000ff1e0ff */
[----:B------:R-:W-:Y:S01]  /*7b20*/  R2UR UR8, R165 ;  /* 0x00000000a50872ca */ /* 0x000fe200000e0000 */
[----:B------:R-:W-:Y:S02]  /*7b30*/  UMOV UR7, UR36 ;  /* 0x0000002400077c82 */ /* 0x000fe40008000000 */
[----:B------:R-:W-:Y:S01]  /*7b40*/  IMAD.U32 R179, RZ, RZ, UR12 ;  /* 0x0000000cffb37e24 */ /* 0x000fe2000f8e00ff */
[----:B------:R-:W-:Y:S04]  /*7b50*/  UIADD3.X UR11, UPT, UPT, URZ, UR47, URZ, UP0, !UPT ;  /* 0x0000002fff0b7290 */ /* 0x000fe800087fe4ff */
[----:B------:R-:W-:Y:S03]  /*7b60*/  R2UR UR4, R179 ;  /* 0x00000000b30472ca */ /* 0x000fe600000e0000 */
[----:B------:R-:W-:Y:S02]  /*7b70*/  USHF.L.U32 UR5, UR9, 0x6, URZ ;  /* 0x0000000609057899 */ /* 0x000fe400080006ff */
[----:B------:R-:W-:Y:S09]  /*7b80*/  USHF.L.U32 UR6, UR8, 0x7, URZ ;  /* 0x0000000708067899 */ /* 0x000ff200080006ff */
[----:B------:R3:W-:Y:S01]  /*7b90*/  UTMASTG.3D [UR4], [UR10] ;  /* 0x000000040a0073b5 */ /* 0x0007e20008010000 */
[----:B------:R0:W-:Y:S01]  /*7ba0*/  UTMACMDFLUSH ;  /* 0x00000000000079b7 */ /* 0x0001e20000000000 */
[----:B---3--:R-:W-:Y:S04]  /*7bb0*/  DEPBAR.LE SB0, 0x0 ;  /* 0x000080000000791a */ /* 0x008fe80000000000 */
.L_x_124:
[----:B------:R-:W-:Y:S05]  /*7bc0*/  BSYNC.RECONVERGENT B0 ;  /* 0x0000000000007941 */ /* 0x000fea0003800200 */
.L_x_123:
[----:B------:R-:W-:Y:S01]  /*7bd0*/  BAR.SYNC.DEFER_BLOCKING 0x1, 0x80 ;  /* 0x0042000000007b1d */ /* 0x000fe20000010000 */
[----:B------:R-:W-:Y:S01]  /*7be0*/  ISETP.NE.AND P2, PT, R180, RZ, PT ;  /* 0x000000ffb400720c */ /* 0x000fe20003f45270 */
[----:B------:R-:W-:Y:S01]  /*7bf0*/  IMAD.IADD R155, R75, 0x1, R143 ;  /* 0x000000014b9b7824 */ /* 0x000fe200078e028f */
[----:B------:R-:W-:Y:S01]  /*7c00*/  ISETP.NE.AND P0, PT, R181, 0x2, PT ;  /* 0x00000002b500780c */ /* 0x000fe20003f05270 */
[----:B------:R-:W-:Y:S01]  /*7c10*/  IMAD.IADD R165, R77, 0x1, R154 ;  /* 0x000000014da57824 */ /* 0x000fe200078e029a */
[----:B------:R-:W-:Y:S02]  /*7c20*/  ISETP.NE.AND P1, PT, R76, 0x4, PT ;  /* 0x000000044c00780c */ /* 0x000fe40003f25270 */
[----:B------:R-:W-:Y:S02]  /*7c30*/  SEL R3, RZ, 0x1, P0 ;  /* 0x00000001ff037807 */ /* 0x000fe40000000000 */
[----:B------:R-:W-:Y:S02]  /*7c40*/  SEL R0, RZ, 0x1, P1 ;  /* 0x00000001ff007807 */ /* 0x000fe40000800000 */
[----:B------:R-:W-:Y:S02]  /*7c50*/  LOP3.LUT R174, R174, R3, RZ, 0x3c, !PT ;  /* 0x00000003aeae7212 */ /* 0x000fe400078e3cff */
[----:B------:R-:W-:Y:S02]  /*7c60*/  LOP3.LUT R175, R175, R0, RZ, 0x3c, !PT ;  /* 0x00000000afaf7212 */ /* 0x000fe400078e3cff */
[----:B------:R-:W-:Y:S02]  /*7c70*/  @P2 R2UR UR36, R171 ;  /* 0x00000000ab2422ca */ /* 0x000fe400000e0000 */
[----:B------:R-:W-:Y:S02]  /*7c80*/  SEL R181, R181, RZ, P0 ;  /* 0x000000ffb5b57207 */ /* 0x000fe40000000000 */
[----:B------:R-:W-:Y:S01]  /*7c90*/  SEL R76, R76, RZ, P1 ;  /* 0x000000ff4c4c7207 */ /* 0x000fe20000800000 */
[----:B------:R-:W-:Y:S10]  /*7ca0*/  @P2 BRA `(.L_x_125) ;  /* 0xffffffdc00702947 */ /* 0x000ff4000383ffff */
[----:B------:R-:W-:Y:S05]  /*7cb0*/  EXIT ;  /* 0x000000000000794d */ /* 0x000fea0003800000 */
.L_x_20:
[----:B--2---:R2:W1:Y:S02]  /*7cc0*/  SYNCS.PHASECHK.TRANS64.TRYWAIT P0, [R3+URZ+0x2b0], R2 ;  /* 0x0002b002030075a7 */ /* 0x00446400080011ff */
[----:B-1----:R-:W-:Y:S05]  /*7cd0*/  @!P0 NANOSLEEP.SYNCS 0x989680 ;  /* 0x009896800000895d */ /* 0x002fea0003900000 */
[----:B------:R-:W1:Y:S02]  /*7ce0*/  @!P0 SYNCS.PHASECHK.TRANS64 P0, [R3+URZ+0x2b0], R2 ;  /* 0x0002b002030085a7 */ /* 0x000e6400080010ff */
[----:B-1----:R-:W-:Y:S05]  /*7cf0*/  @!P0 BRA `(.L_x_20) ;  /* 0xfffffffc00f08947 */ /* 0x002fea000383ffff */
[----:B------:R-:W-:Y:S05]  /*7d00*/  BRA `(.L_x_126) ;  /* 0xffffff9c00187947 */ /* 0x000fea000383ffff */
.L_x_23:
[----:B-1----:R-:W-:-:S07]  /*7d10*/  MOV R2, UR33 ;  /* 0x0000002100027c02 */ /* 0x002fce0008000f00 */
.L_x_127:
[----:B-1----:R1:W2:Y:S02]  /*7d20*/  SYNCS.PHASECHK.TRANS64.TRYWAIT P0, [R2+URZ+0x110], R5 ;  /* 0x00011005020075a7 */ /* 0x0022a400080011ff */
[----:B--2---:R-:W-:Y:S05]  /*7d30*/  @!P0 NANOSLEEP.SYNCS 0x989680 ;  /* 0x009896800000895d */ /* 0x004fea0003900000 */
[----:B------:R-:W2:Y:S02]  /*7d40*/  @!P0 SYNCS.PHASECHK.TRANS64 P0, [R2+URZ+0x110], R5 ;  /* 0x00011005020085a7 */ /* 0x000ea400080010ff */
[----:B--2---:R-:W-:Y:S05]  /*7d50*/  @!P0 BRA `(.L_x_127) ;  /* 0xfffffffc00f08947 */ /* 0x004fea000383ffff */
[----:B------:R-:W-:Y:S05]  /*7d60*/  BRA `(.L_x_22) ;  /* 0xffffff9c00687947 */ /* 0x000fea000383ffff */
.L_x_29:
[----:B-1----:R-:W-:-:S07]  /*7d70*/  MOV R2, UR17 ;  /* 0x0000001100027c02 */ /* 0x002fce0008000f00 */
.L_x_128:
[----:B-1----:R1:W2:Y:S02]  /*7d80*/  SYNCS.PHASECHK.TRANS64.TRYWAIT P0, [R2+URZ+0x110], R5 ;  /* 0x00011005020075a7 */ /* 0x0022a400080011ff */
[----:B--2---:R-:W-:Y:S05]  /*7d90*/  @!P0 NANOSLEEP.SYNCS 0x989680 ;  /* 0x009896800000895d */ /* 0x004fea0003900000 */
[----:B------:R-:W2:Y:S02]  /*7da0*/  @!P0 SYNCS.PHASECHK.TRANS64 P0, [R2+URZ+0x110], R5 ;  /* 0x00011005020085a7 */ /* 0x000ea400080010ff */
[----:B--2---:R-:W-:Y:S05]  /*7db0*/  @!P0 BRA `(.L_x_128) ;  /* 0xfffffffc00f08947 */ /* 0x004fea000383ffff */
[----:B------:R-:W-:Y:S05]  /*7dc0*/  BRA `(.L_x_28) ;  /* 0xffffffa000107947 */ /* 0x000fea000383ffff */
.L_x_33:
[----:B-1----:R1:W2:Y:S02]  /*7dd0*/  SYNCS.PHASECHK.TRANS64.TRYWAIT P0, [R2+URZ+0x240], R3 ;  /* 0x00024003020075a7 */ /* 0x0022a400080011ff */
[----:B--2---:R-:W-:Y:S05]  /*7de0*/  @!P0 NANOSLEEP.SYNCS 0x989680 ;  /* 0x009896800000895d */ /* 0x004fea0003900000 */
[----:B------:R-:W2:Y:S02]  /*7df0*/  @!P0 SYNCS.PHASECHK.TRANS64 P0, [R2+URZ+0x240], R3 ;  /* 0x00024003020085a7 */ /* 0x000ea400080010ff */
[----:B--2---:R-:W-:Y:S05]  /*7e00*/  @!P0 BRA `(.L_x_33) ;  /* 0xfffffffc00f08947 */ /* 0x004fea000383ffff */
[----:B------:R-:W-:Y:S05]  /*7e10*/  BRA `(.L_x_129) ;  /* 0xffffffa000a07947 */ /* 0x000fea000383ffff */
.L_x_37:
[----:B----4-:R-:W-:-:S07]  /*7e20*/  MOV R0, UR5 ;  /* 0x0000000500007c02 */ /* 0x010fce0008000f00 */
.L_x_130:
[----:B-1----:R1:W2:Y:S02]  /*7e30*/  SYNCS.PHASECHK.TRANS64.TRYWAIT P0, [R0+URZ], R3 ;  /* 0x00000003000075a7 */ /* 0x0022a400080011ff */
[----:B--2---:R-:W-:Y:S05]  /*7e40*/  @!P0 NANOSLEEP.SYNCS 0x989680 ;  /* 0x009896800000895d */ /* 0x004fea0003900000 */
[----:B------:R-:W2:Y:S02]  /*7e50*/  @!P0 SYNCS.PHASECHK.TRANS64 P0, [R0+URZ], R3 ;  /* 0x00000003000085a7 */ /* 0x000ea400080010ff */
[----:B--2---:R-:W-:Y:S05]  /*7e60*/  @!P0 BRA `(.L_x_130) ;  /* 0xfffffffc00f08947 */ /* 0x004fea000383ffff */
[----:B------:R-:W-:Y:S05]  /*7e70*/  BRA `(.L_x_131) ;  /* 0xffffffa800107947 */ /* 0x000fea000383ffff */
.L_x_38:
[----:B----4-:R-:W-:-:S07]  /*7e80*/  MOV R0, UR5 ;  /* 0x0000000500007c02 */ /* 0x010fce0008000f00 */
.L_x_132:
[----:B-1----:R1:W2:Y:S02]  /*7e90*/  SYNCS.PHASECHK.TRANS64.TRYWAIT P0, [R0+URZ], R3 ;  /* 0x00000003000075a7 */ /* 0x0022a400080011ff */
[----:B--2---:R-:W-:Y:S05]  /*7ea0*/  @!P0 NANOSLEEP.SYNCS 0x989680 ;  /* 0x009896800000895d */ /* 0x004fea0003900000 */
[----:B------:R-:W2:Y:S02]  /*7eb0*/  @!P0 SYNCS.PHASECHK.TRANS64 P0, [R0+URZ], R3 ;  /* 0x00000003000085a7 */ /* 0x000ea400080010ff */
[----:B--2---:R-:W-:Y:S05]  /*7ec0*/  @!P0 BRA `(.L_x_132) ;  /* 0xfffffffc00f08947 */ /* 0x004fea000383ffff */
[----:B------:R-:W-:Y:S05]  /*7ed0*/  BRA `(.L_x_133) ;  /* 0xffffffa8001c7947 */ /* 0x000fea000383ffff */
.L_x_39:
[----:B----4-:R-:W-:-:S07]  /*7ee0*/  MOV R0, UR5 ;  /* 0x0000000500007c02 */ /* 0x010fce0008000f00 */
.L_x_134:
[----:B-1----:R1:W2:Y:S02]  /*7ef0*/  SYNCS.PHASECHK.TRANS64.TRYWAIT P0, [R0+URZ], R3 ;  /* 0x00000003000075a7 */ /* 0x0022a400080011ff */
[----:B--2---:R-:W-:Y:S05]  /*7f00*/  @!P0 NANOSLEEP.SYNCS 0x989680 ;  /* 0x009896800000895d */ /* 0x004fea0003900000 */
[----:B------:R-:W2:Y:S02]  /*7f10*/  @!P0 SYNCS.PHASECHK.TRANS64 P0, [R0+URZ], R3 ;  /* 0x00000003000085a7 */ /* 0x000ea400080010ff */
[----:B--2---:R-:W-:Y:S05]  /*7f20*/  @!P0 BRA `(.L_x_134) ;  /* 0xfffffffc00f08947 */ /* 0x004fea000383ffff */
[----:B------:R-:W-:Y:S05]  /*7f30*/  BRA `(.L_x_135) ;  /* 0xffffffa800287947 */ /* 0x000fea000383ffff */
.L_x_40:
[----:B----4-:R-:W-:-:S07]  /*7f40*/  MOV R0, UR5 ;  /* 0x0000000500007c02 */ /* 0x010fce0008000f00 */
.L_x_136:
[----:B-1----:R1:W2:Y:S02]  /*7f50*/  SYNCS.PHASECHK.TRANS64.TRYWAIT P0, [R0+URZ], R3 ;  /* 0x00000003000075a7 */ /* 0x0022a400080011ff */
[----:B--2---:R-:W-:Y:S05]  /*7f60*/  @!P0 NANOSLEEP.SYNCS 0x989680 ;  /* 0x009896800000895d */ /* 0x004fea0003900000 */
[----:B------:R-:W2:Y:S02]  /*7f70*/  @!P0 SYNCS.PHASECHK.TRANS64 P0, [R0+URZ], R3 ;  /* 0x00000003000085a7 */ /* 0x000ea400080010ff */
[----:B--2---:R-:W-:Y:S05]  /*7f80*/  @!P0 BRA `(.L_x_136) ;  /* 0xfffffffc00f08947 */ /* 0x004fea000383ffff */
[----:B------:R-:W-:Y:S05]  /*7f90*/  BRA `(.L_x_137) ;  /* 0xffffffa800347947 */ /* 0x000fea000383ffff */
.L_x_41:
[----:B----4-:R-:W-:-:S07]  /*7fa0*/  MOV R0, UR5 ;  /* 0x0000000500007c02 */ /* 0x010fce0008000f00 */
.L_x_138:
[----:B-1----:R1:W2:Y:S02]  /*7fb0*/  SYNCS.PHASECHK.TRANS64.TRYWAIT P0, [R0+URZ], R3 ;  /* 0x00000003000075a7 */ /* 0x0022a400080011ff */
[----:B--2---:R-:W-:Y:S05]  /*7fc0*/  @!P0 NANOSLEEP.SYNCS 0x989680 ;  /* 0x009896800000895d */ /* 0x004fea0003900000 */
[----:B------:R-:W2:Y:S02]  /*7fd0*/  @!P0 SYNCS.PHASECHK.TRANS64 P0, [R0+URZ], R3 ;  /* 0x00000003000085a7 */ /* 0x000ea400080010ff */
[----:B--2---:R-:W-:Y:S05]  /*7fe0*/  @!P0 BRA `(.L_x_138) ;  /* 0xfffffffc00f08947 */ /* 0x004fea000383ffff */
[----:B------:R-:W-:Y:S05]  /*7ff0*/  BRA `(.L_x_139) ;  /* 0xffffffa800407947 */ /* 0x000fea000383ffff */
.L_x_42:
[----:B----4-:R-:W-:-:S07]  /*8000*/  MOV R0, UR5 ;  /* 0x0000000500007c02 */ /* 0x010fce0008000f00 */
.L_x_140:
[----:B-1----:R1:W2:Y:S02]  /*8010*/  SYNCS.PHASECHK.TRANS64.TRYWAIT P0, [R0+URZ], R3 ;  /* 0x00000003000075a7 */ /* 0x0022a400080011ff */
[----:B--2---:R-:W-:Y:S05]  /*8020*/  @!P0 NANOSLEEP.SYNCS 0x989680 ;  /* 0x009896800000895d */ /* 0x004fea0003900000 */
[----:B------:R-:W2:Y:S02]  /*8030*/  @!P0 SYNCS.PHASECHK.TRANS64 P0, [R0+URZ], R3 ;  /* 0x00000003000085a7 */ /* 0x000ea400080010ff */
[----:B--2---:R-:W-:Y:S05]  /*8040*/  @!P0 BRA `(.L_x_140) ;  /* 0xfffffffc00f08947 */ /* 0x004fea000383ffff */
[----:B------:R-:W-:Y:S05]  /*8050*/  BRA `(.L_x_141) ;  /* 0xffffffa8004c7947 */ /* 0x000fea000383ffff */
.L_x_43:
[----:B----4-:R-:W-:-:S07]  /*8060*/  MOV R0, UR5 ;  /* 0x0000000500007c02 */ /* 0x010fce0008000f00 */
.L_x_142:
[----:B-1----:R1:W2:Y:S02]  /*8070*/  SYNCS.PHASECHK.TRANS64.TRYWAIT P0, [R0+URZ], R3 ;  /* 0x00000003000075a7 */ /* 0x0022a400080011ff */
[----:B--2---:R-:W-:Y:S05]  /*8080*/  @!P0 NANOSLEEP.SYNCS 0x989680 ;  /* 0x009896800000895d */ /* 0x004fea0003900000 */
[----:B------:R-:W2:Y:S02]  /*8090*/  @!P0 SYNCS.PHASECHK.TRANS64 P0, [R0+URZ], R3 ;  /* 0x00000003000085a7 */ /* 0x000ea400080010ff */
[----:B--2---:R-:W-:Y:S05]  /*80a0*/  @!P0 BRA `(.L_x_142) ;  /* 0xfffffffc00f08947 */ /* 0x004fea000383ffff */
[----:B------:R-:W-:Y:S05]  /*80b0*/  BRA `(.L_x_143) ;  /* 0xffffffa800587947 */ /* 0x000fea000383ffff */
.L_x_44:
[----:B----4-:R-:W-:-:S07]  /*80c0*/  MOV R0, UR5 ;  /* 0x0000000500007c02 */ /* 0x010fce0008000f00 */
.L_x_144:
[----:B-1----:R1:W2:Y:S02]  /*80d0*/  SYNCS.PHASECHK.TRANS64.TRYWAIT P0, [R0+URZ], R3 ;  /* 0x00000003000075a7 */ /* 0x0022a400080011ff */
[----:B--2---:R-:W-:Y:S05]  /*80e0*/  @!P0 NANOSLEEP.SYNCS 0x989680 ;  /* 0x009896800000895d */ /* 0x004fea0003900000 */
[----:B------:R-:W2:Y:S02]  /*80f0*/  @!P0 SYNCS.PHASECHK.TRANS64 P0, [R0+URZ], R3 ;  /* 0x00000003000085a7 */ /* 0x000ea400080010ff */
[----:B--2---:R-:W-:Y:S05]  /*8100*/  @!P0 BRA `(.L_x_144) ;  /* 0xfffffffc00f08947 */ /* 0x004fea000383ffff */
[----:B------:R-:W-:Y:S05]  /*8110*/  BRA `(.L_x_145) ;  /* 0xffffffa800647947 */ /* 0x000fea000383ffff */
.L_x_45:
[----:B----4-:R-:W-:-:S07]  /*8120*/  MOV R0, UR5 ;  /* 0x0000000500007c02 */ /* 0x010fce0008000f00 */
.L_x_146:
[----:B-1----:R1:W2:Y:S02]  /*8130*/  SYNCS.PHASECHK.TRANS64.TRYWAIT P0, [R0+URZ], R3 ;  /* 0x00000003000075a7 */ /* 0x0022a400080011ff */
[----:B--2---:R-:W-:Y:S05]  /*8140*/  @!P0 NANOSLEEP.SYNCS 0x989680 ;  /* 0x009896800000895d */ /* 0x004fea0003900000 */
[----:B------:R-:W2:Y:S02]  /*8150*/  @!P0 SYNCS.PHASECHK.TRANS64 P0, [R0+URZ], R3 ;  /* 0x00000003000085a7 */ /* 0x000ea400080010ff */
[----:B--2---:R-:W-:Y:S05]  /*8160*/  @!P0 BRA `(.L_x_146) ;  /* 0xfffffffc00f08947 */ /* 0x004fea000383ffff */
[----:B------:R-:W-:Y:S05]  /*8170*/  BRA `(.L_x_147) ;  /* 0xffffffa800707947 */ /* 0x000fea000383ffff */
.L_x_46:
[----:B----4-:R-:W-:-:S07]  /*8180*/  MOV R0, UR5 ;  /* 0x0000000500007c02 */ /* 0x010fce0008000f00 */
.L_x_148:
[----:B-1----:R1:W2:Y:S02]  /*8190*/  SYNCS.PHASECHK.TRANS64.TRYWAIT P0, [R0+URZ], R3 ;  /* 0x00000003000075a7 */ /* 0x0022a400080011ff */
[----:B--2---:R-:W-:Y:S05]  /*81a0*/  @!P0 NANOSLEEP.SYNCS 0x989680 ;  /* 0x009896800000895d */ /* 0x004fea0003900000 */
[----:B------:R-:W2:Y:S02]  /*81b0*/  @!P0 SYNCS.PHASECHK.TRANS64 P0, [R0+URZ], R3 ;  /* 0x00000003000085a7 */ /* 0x000ea400080010ff */
[----:B--2---:R-:W-:Y:S05]  /*81c0*/  @!P0 BRA `(.L_x_148) ;  /* 0xfffffffc00f08947 */ /* 0x004fea000383ffff */
[----:B------:R-:W-:Y:S05]  /*81d0*/  BRA `(.L_x_149) ;  /* 0xffffffa8007c7947 */ /* 0x000fea000383ffff */
.L_x_47:
[----:B----4-:R-:W-:-:S07]  /*81e0*/  MOV R0, UR5 ;  /* 0x0000000500007c02 */ /* 0x010fce0008000f00 */
.L_x_150:
[----:B-1----:R1:W2:Y:S02]  /*81f0*/  SYNCS.PHASECHK.TRANS64.TRYWAIT P0, [R0+URZ], R3 ;  /* 0x00000003000075a7 */ /* 0x0022a400080011ff */
[----:B--2---:R-:W-:Y:S05]  /*8200*/  @!P0 NANOSLEEP.SYNCS 0x989680 ;  /* 0x009896800000895d */ /* 0x004fea0003900000 */
[----:B------:R-:W2:Y:S02]  /*8210*/  @!P0 SYNCS.PHASECHK.TRANS64 P0, [R0+URZ], R3 ;  /* 0x00000003000085a7 */ /* 0x000ea400080010ff */
[----:B--2---:R-:W-:Y:S05]  /*8220*/  @!P0 BRA `(.L_x_150) ;  /* 0xfffffffc00f08947 */ /* 0x004fea000383ffff */
[----:B------:R-:W-:Y:S05]  /*8230*/  BRA `(.L_x_151) ;  /* 0xffffffa800887947 */ /* 0x000fea000383ffff */
.L_x_48:
[----:B----4-:R-:W-:-:S07]  /*8240*/  MOV R0, UR5 ;  /* 0x0000000500007c02 */ /* 0x010fce0008000f00 */
.L_x_152:
[----:B-1----:R1:W2:Y:S02]  /*8250*/  SYNCS.PHASECHK.TRANS64.TRYWAIT P0, [R0+URZ], R3 ;  /* 0x00000003000075a7 */ /* 0x0022a400080011ff */
[----:B--2---:R-:W-:Y:S05]  /*8260*/  @!P0 NANOSLEEP.SYNCS 0x989680 ;  /* 0x009896800000895d */ /* 0x004fea0003900000 */
[----:B------:R-:W2:Y:S02]  /*8270*/  @!P0 SYNCS.PHASECHK.TRANS64 P0, [R0+URZ], R3 ;  /* 0x00000003000085a7 */ /* 0x000ea400080010ff */
[----:B--2---:R-:W-:Y:S05]  /*8280*/  @!P0 BRA `(.L_x_152) ;  /* 0xfffffffc00f08947 */ /* 0x004fea000383ffff */
[----:B------:R-:W-:Y:S05]  /*8290*/  BRA `(.L_x_153) ;  /* 0xffffffa800947947 */ /* 0x000fea000383ffff */
.L_x_49:
[----:B----4-:R-:W-:-:S07]  /*82a0*/  MOV R0, UR5 ;  /* 0x0000000500007c02 */ /* 0x010fce0008000f00 */
.L_x_154:
[----:B-1----:R1:W2:Y:S02]  /*82b0*/  SYNCS.PHASECHK.TRANS64.TRYWAIT P0, [R0+URZ], R3 ;  /* 0x00000003000075a7 */ /* 0x0022a400080011ff */
[----:B--2---:R-:W-:Y:S05]  /*82c0*/  @!P0 NANOSLEEP.SYNCS 0x989680 ;  /* 0x009896800000895d */ /* 0x004fea0003900000 */
[----:B------:R-:W2:Y:S02]  /*82d0*/  @!P0 SYNCS.PHASECHK.TRANS64 P0, [R0+URZ], R3 ;  /* 0x00000003000085a7 */ /* 0x000ea400080010ff */
[----:B--2---:R-:W-:Y:S05]  /*82e0*/  @!P0 BRA `(.L_x_154) ;  /* 0xfffffffc00f08947 */ /* 0x004fea000383ffff */
[----:B------:R-:W-:Y:S05]  /*82f0*/  BRA `(.L_x_155) ;  /* 0xffffffa800a07947 */ /* 0x000fea000383ffff */
.L_x_50:
[----:B----4-:R-:W-:-:S07]  /*8300*/  MOV R0, UR5 ;  /* 0x0000000500007c02 */ /* 0x010fce0008000f00 */
.L_x_156:
[----:B-1----:R1:W2:Y:S02]  /*8310*/  SYNCS.PHASECHK.TRANS64.TRYWAIT P0, [R0+URZ], R3 ;  /* 0x00000003000075a7 */ /* 0x0022a400080011ff */
[----:B--2---:R-:W-:Y:S05]  /*8320*/  @!P0 NANOSLEEP.SYNCS 0x989680 ;  /* 0x009896800000895d */ /* 0x004fea0003900000 */
[----:B------:R-:W2:Y:S02]  /*8330*/  @!P0 SYNCS.PHASECHK.TRANS64 P0, [R0+URZ], R3 ;  /* 0x00000003000085a7 */ /* 0x000ea400080010ff */
[----:B--2---:R-:W-:Y:S05]  /*8340*/  @!P0 BRA `(.L_x_156) ;  /* 0xfffffffc00f08947 */ /* 0x004fea000383ffff */
[----:B------:R-:W-:Y:S05]  /*8350*/  BRA `(.L_x_157) ;  /* 0xffffffa800ac7947 */ /* 0x000fea000383ffff */
.L_x_51:
[----:B----4-:R-:W-:-:S07]  /*8360*/  MOV R0, UR5 ;  /* 0x0000000500007c02 */ /* 0x010fce0008000f00 */
.L_x_158:
[----:B-1----:R1:W2:Y:S02]  /*8370*/  SYNCS.PHASECHK.TRANS64.TRYWAIT P0, [R0+URZ], R3 ;  /* 0x00000003000075a7 */ /* 0x0022a400080011ff */
[----:B--2---:R-:W-:Y:S05]  /*8380*/  @!P0 NANOSLEEP.SYNCS 0x989680 ;  /* 0x009896800000895d */ /* 0x004fea0003900000 */
[----:B------:R-:W2:Y:S02]  /*8390*/  @!P0 SYNCS.PHASECHK.TRANS64 P0, [R0+URZ], R3 ;  /* 0x00000003000085a7 */ /* 0x000ea400080010ff */
[----:B--2---:R-:W-:Y:S05]  /*83a0*/  @!P0 BRA `(.L_x_158) ;  /* 0xfffffffc00f08947 */ /* 0x004fea000383ffff */
[----:B------:R-:W-:Y:S05]  /*83b0*/  BRA `(.L_x_159) ;  /* 0xffffffa800b87947 */ /* 0x000fea000383ffff */
.L_x_52:
[----:B----4-:R-:W-:-:S07]  /*83c0*/  MOV R0, UR5 ;  /* 0x0000000500007c02 */ /* 0x010fce0008000f00 */
.L_x_160:
[----:B-1----:R1:W2:Y:S02]  /*83d0*/  SYNCS.PHASECHK.TRANS64.TRYWAIT P0, [R0+URZ], R3 ;  /* 0x00000003000075a7 */ /* 0x0022a400080011ff */
[----:B--2---:R-:W-:Y:S05]  /*83e0*/  @!P0 NANOSLEEP.SYNCS 0x989680 ;  /* 0x009896800000895d */ /* 0x004fea0003900000 */
[----:B------:R-:W2:Y:S02]  /*83f0*/  @!P0 SYNCS.PHASECHK.TRANS64 P0, [R0+URZ], R3 ;  /* 0x00000003000085a7 */ /* 0x000ea400080010ff */
[----:B--2---:R-:W-:Y:S05]  /*8400*/  @!P0 BRA `(.L_x_160) ;  /* 0xfffffffc00f08947 */ /* 0x004fea000383ffff */
[----:B------:R-:W-:Y:S05]  /*8410*/  BRA `(.L_x_161) ;  /* 0xffffffa800c47947 */ /* 0x000fea000383ffff */
.L_x_53:
[----:B----4-:R-:W-:-:S07]  /*8420*/  MOV R0, UR5 ;  /* 0x0000000500007c02 */ /* 0x010fce0008000f00 */
.L_x_162:
[----:B-1----:R1:W2:Y:S02]  /*8430*/  SYNCS.PHASECHK.TRANS64.TRYWAIT P0, [R0+URZ], R3 ;  /* 0x00000003000075a7 */ /* 0x0022a400080011ff */
[----:B--2---:R-:W-:Y:S05]  /*8440*/  @!P0 NANOSLEEP.SYNCS 0x989680 ;  /* 0x009896800000895d */ /* 0x004fea0003900000 */
[----:B------:R-:W2:Y:S02]  /*8450*/  @!P0 SYNCS.PHASECHK.TRANS64 P0, [R0+URZ], R3 ;  /* 0x00000003000085a7 */ /* 0x000ea400080010ff */
[----:B--2---:R-:W-:Y:S05]  /*8460*/  @!P0 BRA `(.L_x_162) ;  /* 0xfffffffc00f08947 */ /* 0x004fea000383ffff */
[----:B------:R-:W-:Y:S05]  /*8470*/  BRA `(.L_x_163) ;  /* 0xffffffa800d07947 */ /* 0x000fea000383ffff */
.L_x_54:
[----:B----4-:R-:W-:-:S07]  /*8480*/  MOV R0, UR5 ;  /* 0x0000000500007c02 */ /* 0x010fce0008000f00 */
.L_x_164:
[----:B-1----:R1:W2:Y:S02]  /*8490*/  SYNCS.PHASECHK.TRANS64.TRYWAIT P0, [R0+URZ], R3 ;  /* 0x00000003000075a7 */ /* 0x0022a400080011ff */
[----:B--2---:R-:W-:Y:S05]  /*84a0*/  @!P0 NANOSLEEP.SYNCS 0x989680 ;  /* 0x009896800000895d */ /* 0x004fea0003900000 */
[----:B------:R-:W2:Y:S02]  /*84b0*/  @!P0 SYNCS.PHASECHK.TRANS64 P0, [R0+URZ], R3 ;  /* 0x00000003000085a7 */ /* 0x000ea400080010ff */
[----:B--2---:R-:W-:Y:S05]  /*84c0*/  @!P0 BRA `(.L_x_164) ;  /* 0xfffffffc00f08947 */ /* 0x004fea000383ffff */
[----:B------:R-:W-:Y:S05]  /*84d0*/  BRA `(.L_x_165) ;  /* 0xffffffa800dc7947 */ /* 0x000fea000383ffff */
.L_x_55:
[----:B----4-:R-:W-:-:S07]  /*84e0*/  MOV R0, UR5 ;  /* 0x0000000500007c02 */ /* 0x010fce0008000f00 */
.L_x_166:
[----:B-1----:R1:W2:Y:S02]  /*84f0*/  SYNCS.PHASECHK.TRANS64.TRYWAIT P0, [R0+URZ], R3 ;  /* 0x00000003000075a7 */ /* 0x0022a400080011ff */
[----:B--2---:R-:W-:Y:S05]  /*8500*/  @!P0 NANOSLEEP.SYNCS 0x989680 ;  /* 0x009896800000895d */ /* 0x004fea0003900000 */
[----:B------:R-:W2:Y:S02]  /*8510*/  @!P0 SYNCS.PHASECHK.TRANS64 P0, [R0+URZ], R3 ;  /* 0x00000003000085a7 */ /* 0x000ea400080010ff */
[----:B--2---:R-:W-:Y:S05]  /*8520*/  @!P0 BRA `(.L_x_166) ;  /* 0xfffffffc00f08947 */ /* 0x004fea000383ffff */
[----:B------:R-:W-:Y:S05]  /*8530*/  BRA `(.L_x_167) ;  /* 0xffffffa800e87947 */ /* 0x000fea000383ffff */
.L_x_56:
[----:B----4-:R-:W-:-:S07]  /*8540*/  MOV R0, UR5 ;  /* 0x0000000500007c02 */ /* 0x010fce0008000f00 */
.L_x_168:
[----:B-1----:R1:W2:Y:S02]  /*8550*/  SYNCS.PHASECHK.TRANS64.TRYWAIT P0, [R0+URZ], R3 ;  /* 0x00000003000075a7 */ /* 0x0022a400080011ff */
[----:B--2---:R-:W-:Y:S05]  /*8560*/  @!P0 NANOSLEEP.SYNCS 0x989680 ;  /* 0x009896800000895d */ /* 0x004fea0003900000 */
[----:B------:R-:W2:Y:S02]  /*8570*/  @!P0 SYNCS.PHASECHK.TRANS64 P0, [R0+URZ], R3 ;  /* 0x00000003000085a7 */ /* 0x000ea400080010ff */
[----:B--2---:R-:W-:Y:S05]  /*8580*/  @!P0 BRA `(.L_x_168) ;  /* 0xfffffffc00f08947 */ /* 0x004fea000383ffff */
[----:B------:R-:W-:Y:S05]  /*8590*/  BRA `(.L_x_169) ;  /* 0xffffffa800f47947 */ /* 0x000fea000383ffff */
.L_x_57:
[----:B----4-:R-:W-:-:S07]  /*85a0*/  MOV R0, UR5 ;  /* 0x0000000500007c02 */ /* 0x010fce0008000f00 */
.L_x_170:
[----:B-1----:R1:W2:Y:S02]  /*85b0*/  SYNCS.PHASECHK.TRANS64.TRYWAIT P0, [R0+URZ], R3 ;  /* 0x00000003000075a7 */ /* 0x0022a400080011ff */
[----:B--2---:R-:W-:Y:S05]  /*85c0*/  @!P0 NANOSLEEP.SYNCS 0x989680 ;  /* 0x009896800000895d */ /* 0x004fea0003900000 */
[----:B------:R-:W2:Y:S02]  /*85d0*/  @!P0 SYNCS.PHASECHK.TRANS64 P0, [R0+URZ], R3 ;  /* 0x00000003000085a7 */ /* 0x000ea400080010ff */
[----:B--2---:R-:W-:Y:S05]  /*85e0*/  @!P0 BRA `(.L_x_170) ;  /* 0xfffffffc00f08947 */ /* 0x004fea000383ffff */
[----:B------:R-:W-:Y:S05]  /*85f0*/  BRA `(.L_x_171) ;  /* 0xffffffac00007947 */ /* 0x000fea000383ffff */
.L_x_58:
[----:B----4-:R-:W-:-:S07]  /*8600*/  MOV R0, UR5 ;  /* 0x0000000500007c02 */ /* 0x010fce0008000f00 */
.L_x_172:
[----:B-1----:R1:W2:Y:S02]  /*8610*/  SYNCS.PHASECHK.TRANS64.TRYWAIT P0, [R0+URZ], R3 ;  /* 0x00000003000075a7 */ /* 0x0022a400080011ff */
[----:B--2---:R-:W-:Y:S05]  /*8620*/  @!P0 NANOSLEEP.SYNCS 0x989680 ;  /* 0x009896800000895d */ /* 0x004fea0003900000 */
[----:B------:R-:W2:Y:S02]  /*8630*/  @!P0 SYNCS.PHASECHK.TRANS64 P0, [R0+URZ], R3 ;  /* 0x00000003000085a7 */ /* 0x000ea400080010ff */
[----:B--2---:R-:W-:Y:S05]  /*8640*/  @!P0 BRA `(.L_x_172) ;  /* 0xfffffffc00f08947 */ /* 0x004fea000383ffff */
[----:B------:R-:W-:Y:S05]  /*8650*/  BRA `(.L_x_173) ;  /* 0xffffffac000c7947 */ /* 0x000fea000383ffff */
.L_x_59:
[----:B----4-:R-:W-:-:S07]  /*8660*/  MOV R0, UR5 ;  /* 0x0000000500007c02 */ /* 0x010fce0008000f00 */
.L_x_174:
[----:B-1----:R1:W2:Y:S02]  /*8670*/  SYNCS.PHASECHK.TRANS64.TRYWAIT P0, [R0+URZ], R3 ;  /* 0x00000003000075a7 */ /* 0x0022a400080011ff */
[----:B--2---:R-:W-:Y:S05]  /*8680*/  @!P0 NANOSLEEP.SYNCS 0x989680 ;  /* 0x009896800000895d */ /* 0x004fea0003900000 */
[----:B------:R-:W2:Y:S02]  /*8690*/  @!P0 SYNCS.PHASECHK.TRANS64 P0, [R0+URZ], R3 ;  /* 0x00000003000085a7 */ /* 0x000ea400080010ff */
[----:B--2---:R-:W-:Y:S05]  /*86a0*/  @!P0 BRA `(.L_x_174) ;  /* 0xfffffffc00f08947 */ /* 0x004fea000383ffff */
[----:B------:R-:W-:Y:S05]  /*86b0*/  BRA `(.L_x_175) ;  /* 0xffffffac00187947 */ /* 0x000fea000383ffff */
.L_x_60:
[----:B----4-:R-:W-:-:S07]  /*86c0*/  MOV R0, UR5 ;  /* 0x0000000500007c02 */ /* 0x010fce0008000f00 */
.L_x_176:
[----:B-1----:R1:W2:Y:S02]  /*86d0*/  SYNCS.PHASECHK.TRANS64.TRYWAIT P0, [R0+URZ], R3 ;  /* 0x00000003000075a7 */ /* 0x0022a400080011ff */
[----:B--2---:R-:W-:Y:S05]  /*86e0*/  @!P0 NANOSLEEP.SYNCS 0x989680 ;  /* 0x009896800000895d */ /* 0x004fea0003900000 */
[----:B------:R-:W2:Y:S02]  /*86f0*/  @!P0 SYNCS.PHASECHK.TRANS64 P0, [R0+URZ], R3 ;  /* 0x00000003000085a7 */ /* 0x000ea400080010ff */
[----:B--2---:R-:W-:Y:S05]  /*8700*/  @!P0 BRA `(.L_x_176) ;  /* 0xfffffffc00f08947 */ /* 0x004fea000383ffff */
[----:B------:R-:W-:Y:S05]  /*8710*/  BRA `(.L_x_177) ;  /* 0xffffffac00247947 */ /* 0x000fea000383ffff */
.L_x_61:
[----:B----4-:R-:W-:-:S07]  /*8720*/  MOV R0, UR5 ;  /* 0x0000000500007c02 */ /* 0x010fce0008000f00 */
.L_x_178:
[----:B-1----:R1:W2:Y:S02]  /*8730*/  SYNCS.PHASECHK.TRANS64.TRYWAIT P0, [R0+URZ], R3 ;  /* 0x00000003000075a7 */ /* 0x0022a400080011ff */
[----:B--2---:R-:W-:Y:S05]  /*8740*/  @!P0 NANOSLEEP.SYNCS 0x989680 ;  /* 0x009896800000895d */ /* 0x004fea0003900000 */
[----:B------:R-:W2:Y:S02]  /*8750*/  @!P0 SYNCS.PHASECHK.TRANS64 P0, [R0+URZ], R3 ;  /* 0x00000003000085a7 */ /* 0x000ea400080010ff */
[----:B--2---:R-:W-:Y:S05]  /*8760*/  @!P0 BRA `(.L_x_178) ;  /* 0xfffffffc00f08947 */ /* 0x004fea000383ffff */
[----:B------:R-:W-:Y:S05]  /*8770*/  BRA `(.L_x_179) ;  /* 0xffffffac00307947 */ /* 0x000fea000383ffff */
.L_x_62:
[----:B----4-:R-:W-:-:S07]  /*8780*/  MOV R0, UR5 ;  /* 0x0000000500007c02 */ /* 0x010fce0008000f00 */
.L_x_180:
[----:B-1----:R1:W2:Y:S02]  /*8790*/  SYNCS.PHASECHK.TRANS64.TRYWAIT P0, [R0+URZ], R3 ;  /* 0x00000003000075a7 */ /* 0x0022a400080011ff */
[----:B--2---:R-:W-:Y:S05]  /*87a0*/  @!P0 NANOSLEEP.SYNCS 0x989680 ;  /* 0x009896800000895d */ /* 0x004fea0003900000 */
[----:B------:R-:W2:Y:S02]  /*87b0*/  @!P0 SYNCS.PHASECHK.TRANS64 P0, [R0+URZ], R3 ;  /* 0x00000003000085a7 */ /* 0x000ea400080010ff */
[----:B--2---:R-:W-:Y:S05]  /*87c0*/  @!P0 BRA `(.L_x_180) ;  /* 0xfffffffc00f08947 */ /* 0x004fea000383ffff */
[----:B------:R-:W-:Y:S05]  /*87d0*/  BRA `(.L_x_181) ;  /* 0xffffffac003c7947 */ /* 0x000fea000383ffff */
.L_x_63:
[----:B----4-:R-:W-:-:S07]  /*87e0*/  MOV R0, UR5 ;  /* 0x0000000500007c02 */ /* 0x010fce0008000f00 */
.L_x_182:
[----:B-1----:R1:W2:Y:S02]  /*87f0*/  SYNCS.PHASECHK.TRANS64.TRYWAIT P0, [R0+URZ], R3 ;  /* 0x00000003000075a7 */ /* 0x0022a400080011ff */
[----:B--2---:R-:W-:Y:S05]  /*8800*/  @!P0 NANOSLEEP.SYNCS 0x989680 ;  /* 0x009896800000895d */ /* 0x004fea0003900000 */
[----:B------:R-:W2:Y:S02]  /*8810*/  @!P0 SYNCS.PHASECHK.TRANS64 P0, [R0+URZ], R3 ;  /* 0x00000003000085a7 */ /* 0x000ea400080010ff */
[----:B--2---:R-:W-:Y:S05]  /*8820*/  @!P0 BRA `(.L_x_182) ;  /* 0xfffffffc00f08947 */ /* 0x004fea000383ffff */
[----:B------:R-:W-:Y:S05]  /*8830*/  BRA `(.L_x_183) ;  /* 0xffffffac00487947 */ /* 0x000fea000383ffff */
.L_x_64:
[----:B----4-:R-:W-:-:S07]  /*8840*/  MOV R0, UR5 ;  /* 0x0000000500007c02 */ /* 0x010fce0008000f00 */
.L_x_184:
[----:B-1----:R1:W2:Y:S02]  /*8850*/  SYNCS.PHASECHK.TRANS64.TRYWAIT P0, [R0+URZ], R3 ;  /* 0x00000003000075a7 */ /* 0x0022a400080011ff */
[----:B--2---:R-:W-:Y:S05]  /*8860*/  @!P0 NANOSLEEP.SYNCS 0x989680 ;  /* 0x009896800000895d */ /* 0x004fea0003900000 */
[----:B------:R-:W2:Y:S02]  /*8870*/  @!P0 SYNCS.PHASECHK.TRANS64 P0, [R0+URZ], R3 ;  /* 0x00000003000085a7 */ /* 0x000ea400080010ff */
[----:B--2---:R-:W-:Y:S05]  /*8880*/  @!P0 BRA `(.L_x_184) ;  /* 0xfffffffc00f08947 */ /* 0x004fea000383ffff */
[----:B------:R-:W-:Y:S05]  /*8890*/  BRA `(.L_x_185) ;  /* 0xffffffac00547947 */ /* 0x000fea000383ffff */
.L_x_65:
[----:B----4-:R-:W-:-:S07]  /*88a0*/  MOV R0, UR5 ;  /* 0x0000000500007c02 */ /* 0x010fce0008000f00 */
.L_x_186:
[----:B-1----:R1:W2:Y:S02]  /*88b0*/  SYNCS.PHASECHK.TRANS64.TRYWAIT P0, [R0+URZ], R3 ;  /* 0x00000003000075a7 */ /* 0x0022a400080011ff */
[----:B--2---:R-:W-:Y:S05]  /*88c0*/  @!P0 NANOSLEEP.SYNCS 0x989680 ;  /* 0x009896800000895d */ /* 0x004fea0003900000 */
[----:B------:R-:W2:Y:S02]  /*88d0*/  @!P0 SYNCS.PHASECHK.TRANS64 P0, [R0+URZ], R3 ;  /* 0x00000003000085a7 */ /* 0x000ea400080010ff */
[----:B--2---:R-:W-:Y:S05]  /*88e0*/  @!P0 BRA `(.L_x_186) ;  /* 0xfffffffc00f08947 */ /* 0x004fea000383ffff */
[----:B------:R-:W-:Y:S05]  /*88f0*/  BRA `(.L_x_187) ;  /* 0xffffffac00607947 */ /* 0x000fea000383ffff */
.L_x_66:
[----:B----4-:R-:W-:-:S07]  /*8900*/  MOV R0, UR5 ;  /* 0x0000000500007c02 */ /* 0x010fce0008000f00 */
.L_x_188:
[----:B-1----:R1:W2:Y:S02]  /*8910*/  SYNCS.PHASECHK.TRANS64.TRYWAIT P0, [R0+URZ], R3 ;  /* 0x00000003000075a7 */ /* 0x0022a400080011ff */
[----:B--2---:R-:W-:Y:S05]  /*8920*/  @!P0 NANOSLEEP.SYNCS 0x989680 ;  /* 0x009896800000895d */ /* 0x004fea0003900000 */
[----:B------:R-:W2:Y:S02]  /*8930*/  @!P0 SYNCS.PHASECHK.TRANS64 P0, [R0+URZ], R3 ;  /* 0x00000003000085a7 */ /* 0x000ea400080010ff */
[----:B--2---:R-:W-:Y:S05]  /*8940*/  @!P0 BRA `(.L_x_188) ;  /* 0xfffffffc00f08947 */ /* 0x004fea000383ffff */
[----:B------:R-:W-:Y:S05]  /*8950*/  BRA `(.L_x_189) ;  /* 0xffffffac006c7947 */ /* 0x000fea000383ffff */
.L_x_67:
[----:B----4-:R-:W-:-:S07]  /*8960*/  MOV R0, UR5 ;  /* 0x0000000500007c02 */ /* 0x010fce0008000f00 */
.L_x_190:
[----:B-1----:R1:W2:Y:S02]  /*8970*/  SYNCS.PHASECHK.TRANS64.TRYWAIT P0, [R0+URZ], R3 ;  /* 0x00000003000075a7 */ /* 0x0022a400080011ff */
[----:B--2---:R-:W-:Y:S05]  /*8980*/  @!P0 NANOSLEEP.SYNCS 0x989680 ;  /* 0x009896800000895d */ /* 0x004fea0003900000 */
[----:B------:R-:W2:Y:S02]  /*8990*/  @!P0 SYNCS.PHASECHK.TRANS64 P0, [R0+URZ], R3 ;  /* 0x00000003000085a7 */ /* 0x000ea400080010ff */
[----:B--2---:R-:W-:Y:S05]  /*89a0*/  @!P0 BRA `(.L_x_190) ;  /* 0xfffffffc00f08947 */ /* 0x004fea000383ffff */
[----:B------:R-:W-:Y:S05]  /*89b0*/  BRA `(.L_x_191) ;  /* 0xffffffac00787947 */ /* 0x000fea000383ffff */
.L_x_68:
[----:B----4-:R-:W-:-:S07]  /*89c0*/  MOV R0, UR5 ;  /* 0x0000000500007c02 */ /* 0x010fce0008000f00 */
.L_x_192:
[----:B-1----:R1:W2:Y:S02]  /*89d0*/  SYNCS.PHASECHK.TRANS64.TRYWAIT P0, [R0+URZ], R3 ;  /* 0x00000003000075a7 */ /* 0x0022a400080011ff */
[----:B--2---:R-:W-:Y:S05]  /*89e0*/  @!P0 NANOSLEEP.SYNCS 0x989680 ;  /* 0x009896800000895d */ /* 0x004fea0003900000 */
[----:B------:R-:W2:Y:S02]  /*89f0*/  @!P0 SYNCS.PHASECHK.TRANS64 P0, [R0+URZ], R3 ;  /* 0x00000003000085a7 */ /* 0x000ea400080010ff */
[----:B--2---:R-:W-:Y:S05]  /*8a00*/  @!P0 BRA `(.L_x_192) ;  /* 0xfffffffc00f08947 */ /* 0x004fea000383ffff */
[----:B------:R-:W-:Y:S05]  /*8a10*/  BRA `(.L_x_193) ;  /* 0xffffffac00847947 */ /* 0x000fea000383ffff */
.L_x_69:
[----:B----4-:R-:W-:-:S07]  /*8a20*/  MOV R0, UR5 ;  /* 0x0000000500007c02 */ /* 0x010fce0008000f00 */
.L_x_194:
[----:B-1----:R1:W2:Y:S02]  /*8a30*/  SYNCS.PHASECHK.TRANS64.TRYWAIT P0, [R0+URZ], R3 ;  /* 0x00000003000075a7 */ /* 0x0022a400080011ff */
[----:B--2---:R-:W-:Y:S05]  /*8a40*/  @!P0 NANOSLEEP.SYNCS 0x989680 ;  /* 0x009896800000895d */ /* 0x004fea0003900000 */
[----:B------:R-:W2:Y:S02]  /*8a50*/  @!P0 SYNCS.PHASECHK.TRANS64 P0, [R0+URZ], R3 ;  /* 0x00000003000085a7 */ /* 0x000ea400080010ff */
[----:B--2---:R-:W-:Y:S05]  /*8a60*/  @!P0 BRA `(.L_x_194) ;  /* 0xfffffffc00f08947 */ /* 0x004fea000383ffff */
[----:B------:R-:W-:Y:S05]  /*8a70*/  BRA `(.L_x_195) ;  /* 0xffffffac00907947 */ /* 0x000fea000383ffff */
.L_x_72:
[----:B-1----:R1:W2:Y:S02]  /*8a80*/  SYNCS.PHASECHK.TRANS64.TRYWAIT P0, [R0+URZ+0x2a0], R5 ;  /* 0x0002a005000075a7 */ /* 0x0022a400080011ff */
[----:B--2---:R-:W-:Y:S05]  /*8a90*/  @!P0 NANOSLEEP.SYNCS 0x989680 ;  /* 0x009896800000895d */ /* 0x004fea0003900000 */
[----:B------:R-:W2:Y:S02]  /*8aa0*/  @!P0 SYNCS.PHASECHK.TRANS64 P0, [R0+URZ+0x2a0], R5 ;  /* 0x0002a005000085a7 */ /* 0x000ea400080010ff */
[----:B--2---:R-:W-:Y:S05]  /*8ab0*/  @!P0 BRA `(.L_x_72) ;  /* 0xfffffffc00f08947 */ /* 0x004fea000383ffff */
[----:B------:R-:W-:Y:S05]  /*8ac0*/  BRA `(.L_x_196) ;  /* 0xffffffac00ec7947 */ /* 0x000fea000383ffff */
.L_x_73:
[----:B------:R-:W-:-:S07]  /*8ad0*/  MOV R0, UR5 ;  /* 0x0000000500007c02 */ /* 0x000fce0008000f00 */
.L_x_197:
[----:B-1----:R1:W2:Y:S02]  /*8ae0*/  SYNCS.PHASECHK.TRANS64.TRYWAIT P0, [R0+URZ+0x250], R5 ;  /* 0x00025005000075a7 */ /* 0x0022a400080011ff */
[----:B--2---:R-:W-:Y:S05]  /*8af0*/  @!P0 NANOSLEEP.SYNCS 0x989680 ;  /* 0x009896800000895d */ /* 0x004fea0003900000 */
[----:B------:R-:W2:Y:S02]  /*8b00*/  @!P0 SYNCS.PHASECHK.TRANS64 P0, [R0+URZ+0x250], R5 ;  /* 0x00025005000085a7 */ /* 0x000ea400080010ff */
[----:B--2---:R-:W-:Y:S05]  /*8b10*/  @!P0 BRA `(.L_x_197) ;  /* 0xfffffffc00f08947 */ /* 0x004fea000383ffff */
[----:B------:R-:W-:Y:S05]  /*8b20*/  BRA `(.L_x_198) ;  /* 0xffffffac00fc7947 */ /* 0x000fea000383ffff */
.L_x_74:
[----:B-1----:R1:W2:Y:S02]  /*8b30*/  SYNCS.PHASECHK.TRANS64.TRYWAIT P1, [R0+URZ+0x240], R5 ;  /* 0x00024005000075a7 */ /* 0x0022a400080211ff */
[----:B--2---:R-:W-:Y:S05]  /*8b40*/  @!P1 NANOSLEEP.SYNCS 0x989680 ;  /* 0x009896800000995d */ /* 0x004fea0003900000 */
[----:B------:R-:W2:Y:S02]  /*8b50*/  @!P1 SYNCS.PHASECHK.TRANS64 P1, [R0+URZ+0x240], R5 ;  /* 0x00024005000095a7 */ /* 0x000ea400080210ff */
[----:B--2---:R-:W-:Y:S05]  /*8b60*/  @!P1 BRA `(.L_x_74) ;  /* 0xfffffffc00f09947 */ /* 0x004fea000383ffff */
[----:B------:R-:W-:Y:S05]  /*8b70*/  BRA `(.L_x_199) ;  /* 0xffffffb0002c7947 */ /* 0x000fea000383ffff */
.L_x_77:
[----:B------:R-:W-:-:S07]  /*8b80*/  MOV R0, UR5 ;  /* 0x0000000500007c02 */ /* 0x000fce0008000f00 */
.L_x_200:
[----:B-1----:R1:W2:Y:S02]  /*8b90*/  SYNCS.PHASECHK.TRANS64.TRYWAIT P0, [R0+URZ+0x250], R3 ;  /* 0x00025003000075a7 */ /* 0x0022a400080011ff */
[----:B--2---:R-:W-:Y:S05]  /*8ba0*/  @!P0 NANOSLEEP.SYNCS 0x989680 ;  /* 0x009896800000895d */ /* 0x004fea0003900000 */
[----:B------:R-:W2:Y:S02]  /*8bb0*/  @!P0 SYNCS.PHASECHK.TRANS64 P0, [R0+URZ+0x250], R3 ;  /* 0x00025003000085a7 */ /* 0x000ea400080010ff */
[----:B--2---:R-:W-:Y:S05]  /*8bc0*/  @!P0 BRA `(.L_x_200) ;  /* 0xfffffffc00f08947 */ /* 0x004fea000383ffff */
[----:B------:R-:W-:Y:S05]  /*8bd0*/  BRA `(.L_x_76) ;  /* 0xffffffb000807947 */ /* 0x000fea000383ffff */
.L_x_84:
[----:B-1----:R1:W2:Y:S02]  /*8be0*/  SYNCS.PHASECHK.TRANS64.TRYWAIT P1, [R0+URZ+0x240], R5 ;  /* 0x00024005000075a7 */ /* 0x0022a400080211ff */
[----:B--2---:R-:W-:Y:S05]  /*8bf0*/  @!P1 NANOSLEEP.SYNCS 0x989680 ;  /* 0x009896800000995d */ /* 0x004fea0003900000 */
[----:B------:R-:W2:Y:S02]  /*8c00*/  @!P1 SYNCS.PHASECHK.TRANS64 P1, [R0+URZ+0x240], R5 ;  /* 0x00024005000095a7 */ /* 0x000ea400080210ff */
[----:B--2---:R-:W-:Y:S05]  /*8c10*/  @!P1 BRA `(.L_x_84) ;  /* 0xfffffffc00f09947 */ /* 0x004fea000383ffff */
[----:B------:R-:W-:Y:S05]  /*8c20*/  BRA `(.L_x_201) ;  /* 0xffffffb400d87947 */ /* 0x000fea000383ffff */
.L_x_85:
[----:B------:R-:W-:-:S07]  /*8c30*/  MOV R3, UR9 ;  /* 0x0000000900037c02 */ /* 0x000fce0008000f00 */
.L_x_202:
[----:B-1----:R1:W2:Y:S02]  /*8c40*/  SYNCS.PHASECHK.TRANS64.TRYWAIT P0, [R3+URZ+0x280], R0 ;  /* 0x00028000030075a7 */ /* 0x0022a400080011ff */
[----:B--2---:R-:W-:Y:S05]  /*8c50*/  @!P0 NANOSLEEP.SYNCS 0x989680 ;  /* 0x009896800000895d */ /* 0x004fea0003900000 */
[----:B------:R-:W2:Y:S02]  /*8c60*/  @!P0 SYNCS.PHASECHK.TRANS64 P0, [R3+URZ+0x280], R0 ;  /* 0x00028000030085a7 */ /* 0x000ea400080010ff */
[----:B--2---:R-:W-:Y:S05]  /*8c70*/  @!P0 BRA `(.L_x_202) ;  /* 0xfffffffc00f08947 */ /* 0x004fea000383ffff */
[----:B------:R-:W-:Y:S05]  /*8c80*/  BRA `(.L_x_203) ;  /* 0xffffffb8000c7947 */ /* 0x000fea000383ffff */
.L_x_88:
[----:B------:R-:W-:Y:S07]  /*8c90*/  MOV R0, UR7 ;  /* 0x0000000700007c02 */ /* 0x000fee0008000f00 */
.L_x_204:
[----:B-1----:R1:W2:Y:S02]  /*8ca0*/  SYNCS.PHASECHK.TRANS64.TRYWAIT P0, [R0+URZ], R3 ;  /* 0x00000003000075a7 */ /* 0x0022a400080011ff */
[----:B--2---:R-:W-:Y:S05]  /*8cb0*/  @!P0 NANOSLEEP.SYNCS 0x989680 ;  /* 0x009896800000895d */ /* 0x004fea0003900000 */
[----:B------:R-:W2:Y:S02]  /*8cc0*/  @!P0 SYNCS.PHASECHK.TRANS64 P0, [R0+URZ], R3 ;  /* 0x00000003000085a7 */ /* 0x000ea400080010ff */
[----:B--2---:R-:W-:Y:S05]  /*8cd0*/  @!P0 BRA `(.L_x_204) ;  /* 0xfffffffc00f08947 */ /* 0x004fea000383ffff */
[----:B------:R-:W-:Y:S05]  /*8ce0*/  BRA `(.L_x_87) ;  /* 0xffffffb8002c7947 */ /* 0x000fea000383ffff */
.L_x_91:
[----:B------:R-:W-:-:S07]  /*8cf0*/  MOV R0, UR5 ;  /* 0x0000000500007c02 */ /* 0x000fce0008000f00 */
.L_x_205:
[----:B--2---:R2:W3:Y:S02]  /*8d00*/  SYNCS.PHASECHK.TRANS64.TRYWAIT P0, [R0+URZ], R3 ;  /* 0x00000003000075a7 */ /* 0x0044e400080011ff */
[----:B---3--:R-:W-:Y:S05]  /*8d10*/  @!P0 NANOSLEEP.SYNCS 0x989680 ;  /* 0x009896800000895d */ /* 0x008fea0003900000 */
[----:B------:R-:W3:Y:S02]  /*8d20*/  @!P0 SYNCS.PHASECHK.TRANS64 P0, [R0+URZ], R3 ;  /* 0x00000003000085a7 */ /* 0x000ee400080010ff */
[----:B---3--:R-:W-:Y:S05]  /*8d30*/  @!P0 BRA `(.L_x_205) ;  /* 0xfffffffc00f08947 */ /* 0x008fea000383ffff */
[----:B------:R-:W-:Y:S05]  /*8d40*/  BRA `(.L_x_206) ;  /* 0xffffffb800cc7947 */ /* 0x000fea000383ffff */
.L_x_92:
[----:B------:R-:W-:-:S07]  /*8d50*/  MOV R0, UR5 ;  /* 0x0000000500007c02 */ /* 0x000fce0008000f00 */
.L_x_207:
[----:B--2---:R2:W3:Y:S02]  /*8d60*/  SYNCS.PHASECHK.TRANS64.TRYWAIT P0, [R0+URZ], R3 ;  /* 0x00000003000075a7 */ /* 0x0044e400080011ff */
[----:B---3--:R-:W-:Y:S05]  /*8d70*/  @!P0 NANOSLEEP.SYNCS 0x989680 ;  /* 0x009896800000895d */ /* 0x008fea0003900000 */
[----:B------:R-:W3:Y:S02]  /*8d80*/  @!P0 SYNCS.PHASECHK.TRANS64 P0, [R0+URZ], R3 ;  /* 0x00000003000085a7 */ /* 0x000ee400080010ff */
[----:B---3--:R-:W-:Y:S05]  /*8d90*/  @!P0 BRA `(.L_x_207) ;  /* 0xfffffffc00f08947 */ /* 0x008fea000383ffff */
[----:B------:R-:W-:Y:S05]  /*8da0*/  BRA `(.L_x_208) ;  /* 0xffffffb800d87947 */ /* 0x000fea000383ffff */
.L_x_93:
[----:B------:R-:W-:-:S07]  /*8db0*/  MOV R0, UR5 ;  /* 0x0000000500007c02 */ /* 0x000fce0008000f00 */
.L_x_209:
[----:B--2---:R2:W3:Y:S02]  /*8dc0*/  SYNCS.PHASECHK.TRANS64.TRYWAIT P0, [R0+URZ], R3 ;  /* 0x00000003000075a7 */ /* 0x0044e400080011ff */
[----:B---3--:R-:W-:Y:S05]  /*8dd0*/  @!P0 NANOSLEEP.SYNCS 0x989680 ;  /* 0x009896800000895d */ /* 0x008fea0003900000 */
[----:B------:R-:W3:Y:S02]  /*8de0*/  @!P0 SYNCS.PHASECHK.TRANS64 P0, [R0+URZ], R3 ;  /* 0x00000003000085a7 */ /* 0x000ee400080010ff */
[----:B---3--:R-:W-:Y:S05]  /*8df0*/  @!P0 BRA `(.L_x_209) ;  /* 0xfffffffc00f08947 */ /* 0x008fea000383ffff */
[----:B------:R-:W-:Y:S05]  /*8e00*/  BRA `(.L_x_210) ;  /* 0xffffffb800e47947 */ /* 0x000fea000383ffff */
.L_x_94:
[----:B------:R-:W-:-:S07]  /*8e10*/  MOV R0, UR7 ;  /* 0x0000000700007c02 */ /* 0x000fce0008000f00 */
.L_x_211:
[----:B--2---:R2:W3:Y:S02]  /*8e20*/  SYNCS.PHASECHK.TRANS64.TRYWAIT P0, [R0+URZ], R3 ;  /* 0x00000003000075a7 */ /* 0x0044e400080011ff */
[----:B---3--:R-:W-:Y:S05]  /*8e30*/  @!P0 NANOSLEEP.SYNCS 0x989680 ;  /* 0x009896800000895d */ /* 0x008fea0003900000 */
[----:B------:R-:W3:Y:S02]  /*8e40*/  @!P0 SYNCS.PHASECHK.TRANS64 P0, [R0+URZ], R3 ;  /* 0x00000003000085a7 */ /* 0x000ee400080010ff */
[----:B---3--:R-:W-:Y:S05]  /*8e50*/  @!P0 BRA `(.L_x_211) ;  /* 0xfffffffc00f08947 */ /* 0x008fea000383ffff */
[----:B------:R-:W-:Y:S05]  /*8e60*/  BRA `(.L_x_212) ;  /* 0xffffffb800f07947 */ /* 0x000fea000383ffff */
.L_x_99:
[----:B---3--:R3:W1:Y:S02]  /*8e70*/  SYNCS.PHASECHK.TRANS64.TRYWAIT P0, [R0+URZ+0x240], R3 ;  /* 0x00024003000075a7 */ /* 0x00866400080011ff */
[----:B-1----:R-:W-:Y:S05]  /*8e80*/  @!P0 NANOSLEEP.SYNCS 0x989680 ;  /* 0x009896800000895d */ /* 0x002fea0003900000 */
[----:B------:R-:W1:Y:S02]  /*8e90*/  @!P0 SYNCS.PHASECHK.TRANS64 P0, [R0+URZ+0x240], R3 ;  /* 0x00024003000085a7 */ /* 0x000e6400080010ff */
[----:B-1----:R-:W-:Y:S05]  /*8ea0*/  @!P0 BRA `(.L_x_99) ;  /* 0xfffffffc00f08947 */ /* 0x002fea000383ffff */
[----:B------:R-:W-:Y:S05]  /*8eb0*/  BRA `(.L_x_213) ;  /* 0xffffffbc00ec7947 */ /* 0x000fea000383ffff */
.L_x_102:
[----:B------:R-:W-:Y:S07]  /*8ec0*/  MOV R0, UR6 ;  /* 0x0000000600007c02 */ /* 0x000fee0008000f00 */
.L_x_214:
[----:B-1----:R1:W3:Y:S02]  /*8ed0*/  SYNCS.PHASECHK.TRANS64.TRYWAIT P0, [R0+URZ+0x238], R3 ;  /* 0x00023803000075a7 */ /* 0x0022e400080011ff */
[----:B---3--:R-:W-:Y:S05]  /*8ee0*/  @!P0 NANOSLEEP.SYNCS 0x989680 ;  /* 0x009896800000895d */ /* 0x008fea0003900000 */
[----:B------:R-:W3:Y:S02]  /*8ef0*/  @!P0 SYNCS.PHASECHK.TRANS64 P0, [R0+URZ+0x238], R3 ;  /* 0x00023803000085a7 */ /* 0x000ee400080010ff */
[----:B---3--:R-:W-:Y:S05]  /*8f00*/  @!P0 BRA `(.L_x_214) ;  /* 0xfffffffc00f08947 */ /* 0x008fea000383ffff */
[----:B------:R-:W-:Y:S05]  /*8f10*/  BRA `(.L_x_101) ;  /* 0xffffffc000d87947 */ /* 0x000fea000383ffff */
.L_x_105:
[----:B------:R-:W-:Y:S07]  /*8f20*/  MOV R3, UR6 ;  /* 0x0000000600037c02 */ /* 0x000fee0008000f00 */
.L_x_215:
[----:B-1----:R1:W2:Y:S02]  /*8f30*/  SYNCS.PHASECHK.TRANS64.TRYWAIT P2, [R3+URZ+0x228], R26 ;  /* 0x0002281a030075a7 */ /* 0x0022a400080411ff */
[----:B--2---:R-:W-:Y:S05]  /*8f40*/  @!P2 NANOSLEEP.SYNCS 0x989680 ;  /* 0x009896800000a95d */ /* 0x004fea0003900000 */
[----:B------:R-:W2:Y:S02]  /*8f50*/  @!P2 SYNCS.PHASECHK.TRANS64 P2, [R3+URZ+0x228], R26 ;  /* 0x0002281a0300a5a7 */ /* 0x000ea400080410ff */
[----:B--2---:R-:W-:Y:S05]  /*8f60*/  @!P2 BRA `(.L_x_215) ;  /* 0xfffffffc00f0a947 */ /* 0x004fea000383ffff */
[----:B------:R-:W-:Y:S05]  /*8f70*/  BRA `(.L_x_216) ;  /* 0xffffffc4006c7947 */ /* 0x000fea000383ffff */
.L_x_108:
[----:B--2---:R2:W4:Y:S02]  /*8f80*/  SYNCS.PHASECHK.TRANS64.TRYWAIT P0, [R0+URZ+0x240], R3 ;  /* 0x00024003000075a7 */ /* 0x00452400080011ff */
[----:B----4-:R-:W-:Y:S05]  /*8f90*/  @!P0 NANOSLEEP.SYNCS 0x989680 ;  /* 0x009896800000895d */ /* 0x010fea0003900000 */
[----:B------:R-:W4:Y:S02]  /*8fa0*/  @!P0 SYNCS.PHASECHK.TRANS64 P0, [R0+URZ+0x240], R3 ;  /* 0x00024003000085a7 */ /* 0x000f2400080010ff */
[----:B----4-:R-:W-:Y:S05]  /*8fb0*/  @!P0 BRA `(.L_x_108) ;  /* 0xfffffffc00f08947 */ /* 0x010fea000383ffff */
[----:B------:R-:W-:Y:S05]  /*8fc0*/  BRA `(.L_x_217) ;  /* 0xffffffc800bc7947 */ /* 0x000fea000383ffff */
.L_x_119:
[----:B-1----:R-:W-:Y:S04]  /*8fd0*/  MOV R0, UR43 ;  /* 0x0000002b00007c02 */ /* 0x002fe80008000f00 */
[----:B------:R1:W2:Y:S03]  /*8fe0*/  SYNCS.PHASECHK.TRANS64.TRYWAIT P1, [R0+URZ+0x220], R3 ;  /* 0x00022003000075a7 */ /* 0x0002a600080211ff */
[----:B--2---:R-:W-:Y:S05]  /*8ff0*/  @!P1 NANOSLEEP.SYNCS 0x989680 ;  /* 0x009896800000995d */ /* 0x004fea0003900000 */
[----:B------:R-:W2:Y:S02]  /*9000*/  @!P1 SYNCS.PHASECHK.TRANS64 P1, [R0+URZ+0x220], R3 ;  /* 0x00022003000095a7 */ /* 0x000ea400080210ff */
[----:B--2---:R-:W-:Y:S05]  /*9010*/  @!P1 BRA `(.L_x_119) ;  /* 0xfffffffc00ec9947 */ /* 0x004fea000383ffff */
[----:B------:R-:W-:Y:S05]  /*9020*/  BRA `(.L_x_118) ;  /* 0xffffffd400b87947 */ /* 0x000fea000383ffff */
.L_x_121:
[----:B------:R1:W1:Y:S02]  /*9030*/  SYNCS.PHASECHK.TRANS64.TRYWAIT P1, [R156+URZ+0x260], R5 ;  /* 0x000260059c0075a7 */ /* 0x00026400080211ff */
[----:B-1----:R-:W-:Y:S05]  /*9040*/  @!P1 NANOSLEEP.SYNCS 0x989680 ;  /* 0x009896800000995d */ /* 0x002fea0003900000 */
[----:B------:R-:W1:Y:S02]  /*9050*/  @!P1 SYNCS.PHASECHK.TRANS64 P1, [R156+URZ+0x260], R5 ;  /* 0x000260059c0095a7 */ /* 0x000e6400080210ff */
[----:B-1----:R-:W-:Y:S05]  /*9060*/  @!P1 BRA `(.L_x_121) ;  /* 0xfffffffc00f09947 */ /* 0x002fea000383ffff */
[----:B------:R-:W-:Y:S05]  /*9070*/  BRA `(.L_x_120) ;  /* 0xffffffd400fc7947 */ /* 0x000fea000383ffff */
        .weak           $__internal_0_$__cuda_sm10x_tcgen05_guardrail_trap_col_being_dealloced_not_returned_by_alloc
        .type           $__internal_0_$__cuda_sm10x_tcgen05_guardrail_trap_col_being_dealloced_not_returned_by_alloc,@function
        .size           $__internal_0_$__cuda_sm10x_tcgen05_guardrail_trap_col_being_dealloced_not_returned_by_alloc,($__internal_1_$__cuda_sm10x_tcgen05_guardrail_trap_phase_invalid_during_alloc - $__internal_0_$__cuda_sm10x_tcgen05_guardrail_trap_col_being_dealloced_not_returned_by_alloc)
$__internal_0_$__cuda_sm10x_tcgen05_guardrail_trap_col_being_dealloced_not_returned_by_alloc:
[----:B------:R-:W-:Y:S05]  /*9080*/  BPT.TRAP 0x1 ;  /* 0x000000040000795c */ /* 0x000fea0000300000 */
[----:B------:R-:W-:-:S04]  /*9090*/  HFMA2 R3, -RZ, RZ, 0, 0 ;  /* 0x00000000ff037431 */ /* 0x000fc800000001ff */
[----:B------:R-:W-:Y:S05]  /*90a0*/  RET.REL.NODEC R2 `(_ZN7cutlass13device_kernelINS_4gemm6kernel13GemmUniversalIN4cute5tupleIJiiiiEEENS1_10collective13CollectiveMmaINS1_35MainloopSm100TmaUmmaWarpSpecializedILi34ELi2ELi4ENS5_IJNS4_1CILi1EEESB_SB_EEEEENS5_IJNSA_ILi128EEENSA_ILi64EEENSA_ILi32EEEEEENS_12float_e5m2_tENS5_IJlSB_lEEENS_12float_e4m3_tESJ_NS4_8TiledMMAINS4_8MMA_AtomIJNS4_10MMA_TraitsINS4_19SM100_MMA_F8F6F4_SSEJSI_SK_fSE_SF_NS4_17integral_constantINS4_4UMMA5MajorELSR_0EEESS_NSP_INSQ_7ScaleInELST_0EEESU_EEEEEENS4_6LayoutISC_NS5_IJNSA_ILi0EEESY_SY_EEEEENS5_IJNS4_10UnderscoreES11_S11_EEEEENS4_13SM90_TMA_LOADENS4_14ComposedLayoutINS4_7SwizzleILi1ELi4ELi3EEENS4_18smem_ptr_flag_bitsILi8EEENSX_INS5_IJNSA_ILi8EEESG_EEENS5_IJSG_SB_EEEEEEEvNS4_8identityES14_S1E_vS1F_EENS_8epilogue10collective18CollectiveEpilogueINS1H_23Sm100TmaWarpSpecializedILi1ELi1ELi64ELb0ELb0EEEJSH_NS5_IJNSX_ISE_SB_EENSX_ISF_SB_EEEEESI_SJ_SI_SJ_NS1H_6fusion15FusionCallbacksIS1L_NS1P_17LinearCombinationISI_fSI_fLNS_15FloatRoundStyleE2EEESH_S1O_JEEENS4_5SM1004TMEM4LOAD26SM100_TMEM_LOAD_32dp32b64xES14_NS15_INS16_ILi2ELi4ELi3EEES19_NSX_INS5_IJS1A_SF_EEENS5_IJSF_SB_EEEEEEENS4_39AutoVectorizingCopyWithAssumedAlignmentILi128EEENS4_14SM90_TMA_STOREES23_S25_S25_EEEvvEEEEvNT_6ParamsE) ;  /* 0xffffff6c02d47950 */ /* 0x000fea0003c3ffff */
        .weak           $__internal_1_$__cuda_sm10x_tcgen05_guardrail_trap_phase_invalid_during_alloc
        .type           $__internal_1_$__cuda_sm10x_tcgen05_guardrail_trap_phase_invalid_during_alloc,@function
        .size           $__internal_1_$__cuda_sm10x_tcgen05_guardrail_trap_phase_invalid_during_alloc,($__internal_2_$__cuda_sm10x_tcgen05_guardrail_trap_unallocated_columns_being_dealloced - $__internal_1_$__cuda_sm10x_tcgen05_guardrail_trap_phase_invalid_during_alloc)
$__internal_1_$__cuda_sm10x_tcgen05_guardrail_trap_phase_invalid_during_alloc:
[----:B------:R-:W-:Y:S05]  /*90b0*/  BPT.TRAP 0x1 ;  /* 0x000000040000795c */ /* 0x000fea0000300000 */
[----:B------:R-:W-:-:S04]  /*90c0*/  MOV R3, 0x0 ;  /* 0x0000000000037802 */ /* 0x000fc80000000f00 */
[----:B------:R-:W-:Y:S05]  /*90d0*/  RET.REL.NODEC R2 `(_ZN7cutlass13device_kernelINS_4gemm6kernel13GemmUniversalIN4cute5tupleIJiiiiEEENS1_10collective13CollectiveMmaINS1_35MainloopSm100TmaUmmaWarpSpecializedILi34ELi2ELi4ENS5_IJNS4_1CILi1EEESB_SB_EEEEENS5_IJNSA_ILi128EEENSA_ILi64EEENSA_ILi32EEEEEENS_12float_e5m2_tENS5_IJlSB_lEEENS_12float_e4m3_tESJ_NS4_8TiledMMAINS4_8MMA_AtomIJNS4_10MMA_TraitsINS4_19SM100_MMA_F8F6F4_SSEJSI_SK_fSE_SF_NS4_17integral_constantINS4_4UMMA5MajorELSR_0EEESS_NSP_INSQ_7ScaleInELST_0EEESU_EEEEEENS4_6LayoutISC_NS5_IJNSA_ILi0EEESY_SY_EEEEENS5_IJNS4_10UnderscoreES11_S11_EEEEENS4_13SM90_TMA_LOADENS4_14ComposedLayoutINS4_7SwizzleILi1ELi4ELi3EEENS4_18smem_ptr_flag_bitsILi8EEENSX_INS5_IJNSA_ILi8EEESG_EEENS5_IJSG_SB_EEEEEEEvNS4_8identityES14_S1E_vS1F_EENS_8epilogue10collective18CollectiveEpilogueINS1H_23Sm100TmaWarpSpecializedILi1ELi1ELi64ELb0ELb0EEEJSH_NS5_IJNSX_ISE_SB_EENSX_ISF_SB_EEEEESI_SJ_SI_SJ_NS1H_6fusion15FusionCallbacksIS1L_NS1P_17LinearCombinationISI_fSI_fLNS_15FloatRoundStyleE2EEESH_S1O_JEEENS4_5SM1004TMEM4LOAD26SM100_TMEM_LOAD_32dp32b64xES14_NS15_INS16_ILi2ELi4ELi3EEES19_NSX_INS5_IJS1A_SF_EEENS5_IJSF_SB_EEEEEEENS4_39AutoVectorizingCopyWithAssumedAlignmentILi128EEENS4_14SM90_TMA_STOREES23_S25_S25_EEEvvEEEEvNT_6ParamsE) ;  /* 0xffffff6c02c87950 */ /* 0x000fea0003c3ffff */
        .weak           $__internal_2_$__cuda_sm10x_tcgen05_guardrail_trap_unallocated_columns_being_dealloced
        .type           $__internal_2_$__cuda_sm10x_tcgen05_guardrail_trap_unallocated_columns_being_dealloced,@function
        .size           $__internal_2_$__cuda_sm10x_tcgen05_guardrail_trap_unallocated_columns_being_dealloced,(.L_x_219 - $__internal_2_$__cuda_sm10x_tcgen05_guardrail_trap_unallocated_columns_being_dealloced)
$__internal_2_$__cuda_sm10x_tcgen05_guardrail_trap_unallocated_columns_being_dealloced:
[----:B------:R-:W-:Y:S05]  /*90e0*/  BPT.TRAP 0x1 ;  /* 0x000000040000795c */ /* 0x000fea0000300000 */
[----:B------:R-:W-:-:S04]  /*90f0*/  HFMA2 R3, -RZ, RZ, 0, 0 ;  /* 0x00000000ff037431 */ /* 0x000fc800000001ff */
[----:B------:R-:W-:Y:S05]  /*9100*/  RET.REL.NODEC R2 `(_ZN7cutlass13device_kernelINS_4gemm6kernel13GemmUniversalIN4cute5tupleIJiiiiEEENS1_10collective13CollectiveMmaINS1_35MainloopSm100TmaUmmaWarpSpecializedILi34ELi2ELi4ENS5_IJNS4_1CILi1EEESB_SB_EEEEENS5_IJNSA_ILi128EEENSA_ILi64EEENSA_ILi32EEEEEENS_12float_e5m2_tENS5_IJlSB_lEEENS_12float_e4m3_tESJ_NS4_8TiledMMAINS4_8MMA_AtomIJNS4_10MMA_TraitsINS4_19SM100_MMA_F8F6F4_SSEJSI_SK_fSE_SF_NS4_17integral_constantINS4_4UMMA5MajorELSR_0EEESS_NSP_INSQ_7ScaleInELST_0EEESU_EEEEEENS4_6LayoutISC_NS5_IJNSA_ILi0EEESY_SY_EEEEENS5_IJNS4_10UnderscoreES11_S11_EEEEENS4_13SM90_TMA_LOADENS4_14ComposedLayoutINS4_7SwizzleILi1ELi4ELi3EEENS4_18smem_ptr_flag_bitsILi8EEENSX_INS5_IJNSA_ILi8EEESG_EEENS5_IJSG_SB_EEEEEEEvNS4_8identityES14_S1E_vS1F_EENS_8epilogue10collective18CollectiveEpilogueINS1H_23Sm100TmaWarpSpecializedILi1ELi1ELi64ELb0ELb0EEEJSH_NS5_IJNSX_ISE_SB_EENSX_ISF_SB_EEEEESI_SJ_SI_SJ_NS1H_6fusion15FusionCallbacksIS1L_NS1P_17LinearCombinationISI_fSI_fLNS_15FloatRoundStyleE2EEESH_S1O_JEEENS4_5SM1004TMEM4LOAD26SM100_TMEM_LOAD_32dp32b64xES14_NS15_INS16_ILi2ELi4ELi3EEES19_NSX_INS5_IJS1A_SF_EEENS5_IJSF_SB_EEEEEEENS4_39AutoVectorizingCopyWithAssumedAlignmentILi128EEENS4_14SM90_TMA_STOREES23_S25_S25_EEEvvEEEEvNT_6ParamsE) ;  /* 0xffffff6c02bc7950 */ /* 0x000fea0003c3ffff */
.L_x_218:
[----:B------:R-:W-:-:S00]  /*9110*/  BRA `(.L_x_218) ;  /* 0xfffffffc00fc7947 */ /* 0x000fc0000383ffff */
[----:B------:R-:W-:-:S00]  /*9120*/  NOP ;  /* 0x0000000000007918 */ /* 0x000fc00000000000 */
        /* <DEDUP_REMOVED lines=13> */
.L_x_219:


//--------------------- .nv.global.init           --------------------------
	.section	.nv.global.init,"aw",@progbits
.nv.global.init:
	.type		$str$27,@object
	.size		$str$27,($str$28 - $str$27)
$str$27:
        /*0000*/ 	.byte	0x28, 0x61, 0x64, 0x64, 0x72, 0x65, 0x73, 0x73, 0x20, 0x26, 0x20, 0x6d, 0x61, 0x73, 0x6b, 0x29
        /*0010*/ 	.byte	0x20, 0x3d, 0x3d, 0x20, 0x30, 0x00
	.type		$str$28,@object
	.size		$str$28,($str$26 - $str$28)
$str$28:
        /*0016*/ 	.byte	0x2f, 0x74, 0x6d, 0x70, 0x2f, 0x63, 0x75, 0x74, 0x6c, 0x61, 0x73, 0x73, 0x5f, 0x73, 0x77, 0x65
        /*0026*/ 	.byte	0x65, 0x70, 0x5f, 0x73, 0x72, 0x63, 0x2f, 0x69, 0x6e, 0x63, 0x6c, 0x75, 0x64, 0x65, 0x2f, 0x63
        /*0036*/ 	.byte	0x75, 0x74, 0x65, 0x2f, 0x70, 0x6f, 0x69, 0x6e, 0x74, 0x65, 0x72, 0x5f, 0x66, 0x6c, 0x61, 0x67
        /*0046*/ 	.byte	0x67, 0x65, 0x64, 0x2e, 0x68, 0x70, 0x70, 0x00
	.type		$str$26,@object
	.size		$str$26,($str$25 - $str$26)
$str$26:
        /*004e*/ 	.byte	0x2f, 0x74, 0x6d, 0x70, 0x2f, 0x63, 0x75, 0x74, 0x6c, 0x61, 0x73, 0x73, 0x5f, 0x73, 0x77, 0x65
        /*005e*/ 	.byte	0x65, 0x70, 0x5f, 0x73, 0x72, 0x63, 0x2f, 0x69, 0x6e, 0x63, 0x6c, 0x75, 0x64, 0x65, 0x2f, 0x63
        /*006e*/ 	.byte	0x75, 0x74, 0x65, 0x2f, 0x61, 0x74, 0x6f, 0x6d, 0x2f, 0x63, 0x6f, 0x70, 0x79, 0x5f, 0x74, 0x72
        /*007e*/ 	.byte	0x61, 0x69, 0x74, 0x73, 0x5f, 0x73, 0x6d, 0x31, 0x30, 0x30, 0x2e, 0x68, 0x70, 0x70, 0x00
	.type		$str$25,@object
	.size		$str$25,(__unnamed_1 - $str$25)
$str$25:
        /*008d*/ 	.byte	0x28, 0x28, 0x75, 0x69, 0x6e, 0x74, 0x33, 0x32, 0x5f, 0x74, 0x28, 0x74, 0x68, 0x72, 0x65, 0x61
        /*009d*/ 	.byte	0x64, 0x49, 0x64, 0x78, 0x2e, 0x78, 0x29, 0x20, 0x2f, 0x20, 0x33, 0x32, 0x29, 0x20, 0x25, 0x20
        /*00ad*/ 	.byte	0x34, 0x29, 0x20, 0x3d, 0x3d, 0x20, 0x28, 0x28, 0x28, 0x74, 0x6d, 0x65, 0x6d, 0x5f, 0x61, 0x64
        /*00bd*/ 	.byte	0x64, 0x72, 0x20, 0x3e, 0x3e, 0x20, 0x31, 0x36, 0x29, 0x20, 0x2f, 0x20, 0x33, 0x32, 0x29, 0x20
        /*00cd*/ 	.byte	0x25, 0x20, 0x34, 0x29, 0x00
	.type		__unnamed_1,@object
	.size		__unnamed_1,(__unnamed_2 - __unnamed_1)
__unnamed_1:
        /*00d2*/ 	.byte	0x61, 0x75, 0x74, 0x6f, 0x20, 0x63, 0x75, 0x74, 0x65, 0x3a, 0x3a, 0x61, 0x73, 0x5f, 0x70, 0x6f
        /* <DEDUP_REMOVED lines=24> */
        /*0262*/ 	.byte	0x43, 0x3c, 0x38, 0x31, 0x39, 0x32, 0x3e, 0x3e, 0x3e, 0x3e, 0x5d, 0x00
	.type		__unnamed_2,@object
	.size		__unnamed_2,(.L_2 - __unnamed_2)
__unnamed_2:
        /* <DEDUP_REMOVED lines=42> */
        /*050e*/ 	.byte	0x3e, 0x3e, 0x3e, 0x3e, 0x5d, 0x00
.L_2:


//--------------------- .nv.shared._ZN7cutlass13device_kernelINS_4gemm6kernel13GemmUniversalIN4cute5tupleIJiiiiEEENS1_10collective13CollectiveMmaINS1_35MainloopSm100TmaUmmaWarpSpecializedILi34ELi2ELi4ENS5_IJNS4_1CILi1EEESB_SB_EEEEENS5_IJNSA_ILi128EEENSA_ILi64EEENSA_ILi32EEEEEENS_12float_e5m2_tENS5_IJlSB_lEEENS_12float_e4m3_tESJ_NS4_8TiledMMAINS4_8MMA_AtomIJNS4_10MMA_TraitsINS4_19SM100_MMA_F8F6F4_SSEJSI_SK_fSE_SF_NS4_17integral_constantINS4_4UMMA5MajorELSR_0EEESS_NSP_INSQ_7ScaleInELST_0EEESU_EEEEEENS4_6LayoutISC_NS5_IJNSA_ILi0EEESY_SY_EEEEENS5_IJNS4_10UnderscoreES11_S11_EEEEENS4_13SM90_TMA_LOADENS4_14ComposedLayoutINS4_7SwizzleILi1ELi4ELi3EEENS4_18smem_ptr_flag_bitsILi8EEENSX_INS5_IJNSA_ILi8EEESG_EEENS5_IJSG_SB_EEEEEEEvNS4_8identityES14_S1E_vS1F_EENS_8epilogue10collective18CollectiveEpilogueINS1H_23Sm100TmaWarpSpecializedILi1ELi1ELi64ELb0ELb0EEEJSH_NS5_IJNSX_ISE_SB_EENSX_ISF_SB_EEEEESI_SJ_SI_SJ_NS1H_6fusion15FusionCallbacksIS1L_NS1P_17LinearCombinationISI_fSI_fLNS_15FloatRoundStyleE2EEESH_S1O_JEEENS4_5SM1004TMEM4LOAD26SM100_TMEM_LOAD_32dp32b64xES14_NS15_INS16_ILi2ELi4ELi3EEES19_NSX_INS5_IJS1A_SF_EEENS5_IJSF_SB_EEEEEEENS4_39AutoVectorizingCopyWithAssumedAlignmentILi128EEENS4_14SM90_TMA_STOREES23_S25_S25_EEEvvEEEEvNT_6ParamsE --------------------------
	.section	.nv.shared._ZN7cutlass13device_kernelINS_4gemm6kernel13GemmUniversalIN4cute5tupleIJiiiiEEENS1_10collective13CollectiveMmaINS1_35MainloopSm100TmaUmmaWarpSpecializedILi34ELi2ELi4ENS5_IJNS4_1CILi1EEESB_SB_EEEEENS5_IJNSA_ILi128EEENSA_ILi64EEENSA_ILi32EEEEEENS_12float_e5m2_tENS5_IJlSB_lEEENS_12float_e4m3_tESJ_NS4_8TiledMMAINS4_8MMA_AtomIJNS4_10MMA_TraitsINS4_19SM100_MMA_F8F6F4_SSEJSI_SK_fSE_SF_NS4_17integral_constantINS4_4UMMA5MajorELSR_0EEESS_NSP_INSQ_7ScaleInELST_0EEESU_EEEEEENS4_6LayoutISC_NS5_IJNSA_ILi0EEESY_SY_EEEEENS5_IJNS4_10UnderscoreES11_S11_EEEEENS4_13SM90_TMA_LOADENS4_14ComposedLayoutINS4_7SwizzleILi1ELi4ELi3EEENS4_18smem_ptr_flag_bitsILi8EEENSX_INS5_IJNSA_ILi8EEESG_EEENS5_IJSG_SB_EEEEEEEvNS4_8identityES14_S1E_vS1F_EENS_8epilogue10collective18CollectiveEpilogueINS1H_23Sm100TmaWarpSpecializedILi1ELi1ELi64ELb0ELb0EEEJSH_NS5_IJNSX_ISE_SB_EENSX_ISF_SB_EEEEESI_SJ_SI_SJ_NS1H_6fusion15FusionCallbacksIS1L_NS1P_17LinearCombinationISI_fSI_fLNS_15FloatRoundStyleE2EEESH_S1O_JEEENS4_5SM1004TMEM4LOAD26SM100_TMEM_LOAD_32dp32b64xES14_NS15_INS16_ILi2ELi4ELi3EEES19_NSX_INS5_IJS1A_SF_EEENS5_IJSF_SB_EEEEEEENS4_39AutoVectorizingCopyWithAssumedAlignmentILi128EEENS4_14SM90_TMA_STOREES23_S25_S25_EEEvvEEEEvNT_6ParamsE,"aw",@nobits
	.sectionflags	@""
	.align	16
	.zero		1024


//--------------------- .nv.shared.reserved.0     --------------------------
	.section	.nv.shared.reserved.0,"aw",@nobits
	.weak		__nv_reservedSMEM_offset_0_alias
	.size		__nv_reservedSMEM_offset_0_alias, 0, 64
	.other		__nv_reservedSMEM_offset_0_alias,@"STO_CUDA_RESERVED_SHARED STV_DEFAULT"
__nv_reservedSMEM_offset_0_alias:
	.zero		0
.nv.shared.reserved.0:
	.zero		64
	.weak		__nv_reservedSMEM_tcgen05_partition
	.type		__nv_reservedSMEM_tcgen05_partition,@object
	.size		__nv_reservedSMEM_tcgen05_partition,(.L_0 - __nv_reservedSMEM_tcgen05_partition)
__nv_reservedSMEM_tcgen05_partition:
	.zero		32
.L_0:


//--------------------- .nv.global                --------------------------
	.section	.nv.global,"aw",@nobits
.nv.global:
	.type		_ZN40_INTERNAL_1346f517_4_k_cu_4937efba_286894cute1_E,@object
	.size		_ZN40_INTERNAL_1346f517_4_k_cu_4937efba_286894cute1_E,(_ZN40_INTERNAL_1346f517_4_k_cu_4937efba_286894cuda3std3__45__cpo6cbeginE - _ZN40_INTERNAL_1346f517_4_k_cu_4937efba_286894cute1_E)
_ZN40_INTERNAL_1346f517_4_k_cu_4937efba_286894cute1_E:
	.zero		1
	.type		_ZN40_INTERNAL_1346f517_4_k_cu_4937efba_286894cuda3std3__45__cpo6cbeginE,@object
	.size		_ZN40_INTERNAL_1346f517_4_k_cu_4937efba_286894cuda3std3__45__cpo6cbeginE,(_ZN40_INTERNAL_1346f517_4_k_cu_4937efba_286894cuda3std3__48in_placeE - _ZN40_INTERNAL_1346f517_4_k_cu_4937efba_286894cuda3std3__45__cpo6cbeginE)
_ZN40_INTERNAL_1346f517_4_k_cu_4937efba_286894cuda3std3__45__cpo6cbeginE:
	.zero		1
	.type		_ZN40_INTERNAL_1346f517_4_k_cu_4937efba_286894cuda3std3__48in_placeE,@object
	.size		_ZN40_INTERNAL_1346f517_4_k_cu_4937efba_286894cuda3std3__48in_placeE,(_ZN40_INTERNAL_1346f517_4_k_cu_4937efba_286894cuda3std6ranges3__45__cpo9iter_moveE - _ZN40_INTERNAL_1346f517_4_k_cu_4937efba_286894cuda3std3__48in_placeE)
_ZN40_INTERNAL_1346f517_4_k_cu_4937efba_286894cuda3std3__48in_placeE:
	.zero		1
	.type		_ZN40_INTERNAL_1346f517_4_k_cu_4937efba_286894cuda3std6ranges3__45__cpo9iter_moveE,@object
	.size		_ZN40_INTERNAL_1346f517_4_k_cu_4937efba_286894cuda3std6ranges3__45__cpo9iter_moveE,(_ZN40_INTERNAL_1346f517_4_k_cu_4937efba_286894cuda3std3__45__cpo5beginE - _ZN40_INTERNAL_1346f517_4_k_cu_4937efba_286894cuda3std6ranges3__45__cpo9iter_moveE)
_ZN40_INTERNAL_1346f517_4_k_cu_4937efba_286894cuda3std6ranges3__45__cpo9iter_moveE:
	.zero		1
	.type		_ZN40_INTERNAL_1346f517_4_k_cu_4937efba_286894cuda3std3__45__cpo5beginE,@object
	.size		_ZN40_INTERNAL_1346f517_4_k_cu_4937efba_286894cuda3std3__45__cpo5beginE,(_ZN40_INTERNAL_1346f517_4_k_cu_4937efba_286894cuda3std3__442_GLOBAL__N__1346f517_4_k_cu_4937efba_286896ignoreE - _ZN40_INTERNAL_1346f517_4_k_cu_4937efba_286894cuda3std3__45__cpo5beginE)
_ZN40_INTERNAL_1346f517_4_k_cu_4937efba_286894cuda3std3__45__cpo5beginE:
	.zero		1
	.type		_ZN40_INTERNAL_1346f517_4_k_cu_4937efba_286894cuda3std3__442_GLOBAL__N__1346f517_4_k_cu_4937efba_286896ignoreE,@object
	.size		_ZN40_INTERNAL_1346f517_4_k_cu_4937efba_286894cuda3std3__442_GLOBAL__N__1346f517_4_k_cu_4937efba_286896ignoreE,(_ZN40_INTERNAL_1346f517_4_k_cu_4937efba_286894cute7productE - _ZN40_INTERNAL_1346f517_4_k_cu_4937efba_286894cuda3std3__442_GLOBAL__N__1346f517_4_k_cu_4937efba_286896ignoreE)
_ZN40_INTERNAL_1346f517_4_k_cu_4937efba_286894cuda3std3__442_GLOBAL__N__1346f517_4_k_cu_4937efba_286896ignoreE:
	.zero		1
	.type		_ZN40_INTERNAL_1346f517_4_k_cu_4937efba_286894cute7productE,@object
	.size		_ZN40_INTERNAL_1346f517_4_k_cu_4937efba_286894cute7productE,(_ZN40_INTERNAL_1346f517_4_k_cu_4937efba_286894cuda3std3__45__cpo3endE - _ZN40_INTERNAL_1346f517_4_k_cu_4937efba_286894cute7productE)
_ZN40_INTERNAL_1346f517_4_k_cu_4937efba_286894cute7productE:
	.zero		1
	.type		_ZN40_INTERNAL_1346f517_4_k_cu_4937efba_286894cuda3std3__45__cpo3endE,@object
	.size		_ZN40_INTERNAL_1346f517_4_k_cu_4937efba_286894cuda3std3__45__cpo3endE,(_ZN40_INTERNAL_1346f517_4_k_cu_4937efba_286894cuda3std3__419piecewise_constructE - _ZN40_INTERNAL_1346f517_4_k_cu_4937efba_286894cuda3std3__45__cpo3endE)
_ZN40_INTERNAL_1346f517_4_k_cu_4937efba_286894cuda3std3__45__cpo3endE:
	.zero		1
	.type		_ZN40_INTERNAL_1346f517_4_k_cu_4937efba_286894cuda3std3__419piecewise_constructE,@object
	.size		_ZN40_INTERNAL_1346f517_4_k_cu_4937efba_286894cuda3std3__419piecewise_constructE,(_ZN40_INTERNAL_1346f517_4_k_cu_4937efba_286894cuda3std3__45__cpo4cendE - _ZN40_INTERNAL_1346f517_4_k_cu_4937efba_286894cuda3std3__419piecewise_constructE)
_ZN40_INTERNAL_1346f517_4_k_cu_4937efba_286894cuda3std3__419piecewise_constructE:
	.zero		1
	.type		_ZN40_INTERNAL_1346f517_4_k_cu_4937efba_286894cuda3std3__45__cpo4cendE,@object
	.size		_ZN40_INTERNAL_1346f517_4_k_cu_4937efba_286894cuda3std3__45__cpo4cendE,(_ZN40_INTERNAL_1346f517_4_k_cu_4937efba_286894cuda3std6ranges3__45__cpo4swapE - _ZN40_INTERNAL_1346f517_4_k_cu_4937efba_286894cuda3std3__45__cpo4cendE)
_ZN40_INTERNAL_1346f517_4_k_cu_4937efba_286894cuda3std3__45__cpo4cendE:
	.zero		1
	.type		_ZN40_INTERNAL_1346f517_4_k_cu_4937efba_286894cuda3std6ranges3__45__cpo4swapE,@object
	.size		_ZN40_INTERNAL_1346f517_4_k_cu_4937efba_286894cuda3std6ranges3__45__cpo4swapE,(.L_10 - _ZN40_INTERNAL_1346f517_4_k_cu_4937efba_286894cuda3std6ranges3__45__cpo4swapE)
_ZN40_INTERNAL_1346f517_4_k_cu_4937efba_286894cuda3std6ranges3__45__cpo4swapE:
	.zero		1
.L_10:


//--------------------- .nv.constant0._ZN7cutlass13device_kernelINS_4gemm6kernel13GemmUniversalIN4cute5tupleIJiiiiEEENS1_10collective13CollectiveMmaINS1_35MainloopSm100TmaUmmaWarpSpecializedILi34ELi2ELi4ENS5_IJNS4_1CILi1EEESB_SB_EEEEENS5_IJNSA_ILi128EEENSA_ILi64EEENSA_ILi32EEEEEENS_12float_e5m2_tENS5_IJlSB_lEEENS_12float_e4m3_tESJ_NS4_8TiledMMAINS4_8MMA_AtomIJNS4_10MMA_TraitsINS4_19SM100_MMA_F8F6F4_SSEJSI_SK_fSE_SF_NS4_17integral_constantINS4_4UMMA5MajorELSR_0EEESS_NSP_INSQ_7ScaleInELST_0EEESU_EEEEEENS4_6LayoutISC_NS5_IJNSA_ILi0EEESY_SY_EEEEENS5_IJNS4_10UnderscoreES11_S11_EEEEENS4_13SM90_TMA_LOADENS4_14ComposedLayoutINS4_7SwizzleILi1ELi4ELi3EEENS4_18smem_ptr_flag_bitsILi8EEENSX_INS5_IJNSA_ILi8EEESG_EEENS5_IJSG_SB_EEEEEEEvNS4_8identityES14_S1E_vS1F_EENS_8epilogue10collective18CollectiveEpilogueINS1H_23Sm100TmaWarpSpecializedILi1ELi1ELi64ELb0ELb0EEEJSH_NS5_IJNSX_ISE_SB_EENSX_ISF_SB_EEEEESI_SJ_SI_SJ_NS1H_6fusion15FusionCallbacksIS1L_NS1P_17LinearCombinationISI_fSI_fLNS_15FloatRoundStyleE2EEESH_S1O_JEEENS4_5SM1004TMEM4LOAD26SM100_TMEM_LOAD_32dp32b64xES14_NS15_INS16_ILi2ELi4ELi3EEES19_NSX_INS5_IJS1A_SF_EEENS5_IJSF_SB_EEEEEEENS4_39AutoVectorizingCopyWithAssumedAlignmentILi128EEENS4_14SM90_TMA_STOREES23_S25_S25_EEEvvEEEEvNT_6ParamsE --------------------------
	.section	.nv.constant0._ZN7cutlass13device_kernelINS_4gemm6kernel13GemmUniversalIN4cute5tupleIJiiiiEEENS1_10collective13CollectiveMmaINS1_35MainloopSm100TmaUmmaWarpSpecializedILi34ELi2ELi4ENS5_IJNS4_1CILi1EEESB_SB_EEEEENS5_IJNSA_ILi128EEENSA_ILi64EEENSA_ILi32EEEEEENS_12float_e5m2_tENS5_IJlSB_lEEENS_12float_e4m3_tESJ_NS4_8TiledMMAINS4_8MMA_AtomIJNS4_10MMA_TraitsINS4_19SM100_MMA_F8F6F4_SSEJSI_SK_fSE_SF_NS4_17integral_constantINS4_4UMMA5MajorELSR_0EEESS_NSP_INSQ_7ScaleInELST_0EEESU_EEEEEENS4_6LayoutISC_NS5_IJNSA_ILi0EEESY_SY_EEEEENS5_IJNS4_10UnderscoreES11_S11_EEEEENS4_13SM90_TMA_LOADENS4_14ComposedLayoutINS4_7SwizzleILi1ELi4ELi3EEENS4_18smem_ptr_flag_bitsILi8EEENSX_INS5_IJNSA_ILi8EEESG_EEENS5_IJSG_SB_EEEEEEEvNS4_8identityES14_S1E_vS1F_EENS_8epilogue10collective18CollectiveEpilogueINS1H_23Sm100TmaWarpSpecializedILi1ELi1ELi64ELb0ELb0EEEJSH_NS5_IJNSX_ISE_SB_EENSX_ISF_SB_EEEEESI_SJ_SI_SJ_NS1H_6fusion15FusionCallbacksIS1L_NS1P_17LinearCombinationISI_fSI_fLNS_15FloatRoundStyleE2EEESH_S1O_JEEENS4_5SM1004TMEM4LOAD26SM100_TMEM_LOAD_32dp32b64xES14_NS15_INS16_ILi2ELi4ELi3EEES19_NSX_INS5_IJS1A_SF_EEENS5_IJSF_SB_EEEEEEENS4_39AutoVectorizingCopyWithAssumedAlignmentILi128EEENS4_14SM90_TMA_STOREES23_S25_S25_EEEvvEEEEvNT_6ParamsE,"a",@progbits
	.sectionflags	@""
	.align	4
.nv.constant0._ZN7cutlass13device_kernelINS_4gemm6kernel13GemmUniversalIN4cute5tupleIJiiiiEEENS1_10collective13CollectiveMmaINS1_35MainloopSm100TmaUmmaWarpSpecializedILi34ELi2ELi4ENS5_IJNS4_1CILi1EEESB_SB_EEEEENS5_IJNSA_ILi128EEENSA_ILi64EEENSA_ILi32EEEEEENS_12float_e5m2_tENS5_IJlSB_lEEENS_12float_e4m3_tESJ_NS4_8TiledMMAINS4_8MMA_AtomIJNS4_10MMA_TraitsINS4_19SM100_MMA_F8F6F4_SSEJSI_SK_fSE_SF_NS4_17integral_constantINS4_4UMMA5MajorELSR_0EEESS_NSP_INSQ_7ScaleInELST_0EEESU_EEEEEENS4_6LayoutISC_NS5_IJNSA_ILi0EEESY_SY_EEEEENS5_IJNS4_10UnderscoreES11_S11_EEEEENS4_13SM90_TMA_LOADENS4_14ComposedLayoutINS4_7SwizzleILi1ELi4ELi3EEENS4_18smem_ptr_flag_bitsILi8EEENSX_INS5_IJNSA_ILi8EEESG_EEENS5_IJSG_SB_EEEEEEEvNS4_8identityES14_S1E_vS1F_EENS_8epilogue10collective18CollectiveEpilogueINS1H_23Sm100TmaWarpSpecializedILi1ELi1ELi64ELb0ELb0EEEJSH_NS5_IJNSX_ISE_SB_EENSX_ISF_SB_EEEEESI_SJ_SI_SJ_NS1H_6fusion15FusionCallbacksIS1L_NS1P_17LinearCombinationISI_fSI_fLNS_15FloatRoundStyleE2EEESH_S1O_JEEENS4_5SM1004TMEM4LOAD26SM100_TMEM_LOAD_32dp32b64xES14_NS15_INS16_ILi2ELi4ELi3EEES19_NSX_INS5_IJS1A_SF_EEENS5_IJSF_SB_EEEEEEENS4_39AutoVectorizingCopyWithAssumedAlignmentILi128EEENS4_14SM90_TMA_STOREES23_S25_S25_EEEvvEEEEvNT_6ParamsE:
	.zero		2944


//--------------------- SYMBOLS --------------------------

	.type		.nv.reservedSmem.offset0,@object
	.size		.nv.reservedSmem.offset0,0x4
	.type		.nv.reservedSmem.cap,@object
	.size		.nv.reservedSmem.cap,0x4
	.type		__assertfail,@function
